//
// Generated by NVIDIA NVVM Compiler
//
// Compiler Build ID: CL-36424714
// Cuda compilation tools, release 13.0, V13.0.88
// Based on NVVM 20.0.0
//

.version 9.0
.target sm_100
.address_size 64

	// .globl	_Z17reduceBlksKernel1PiS_i

.visible .entry _Z17reduceBlksKernel1PiS_i(
	.param .u64 .ptr .align 1 _Z17reduceBlksKernel1PiS_i_param_0,
	.param .u64 .ptr .align 1 _Z17reduceBlksKernel1PiS_i_param_1,
	.param .u32 _Z17reduceBlksKernel1PiS_i_param_2
)
{
	.reg .pred 	%p<6>;
	.reg .b32 	%r<24>;
	.reg .b64 	%rd<11>;

	ld.param.u64 	%rd4, [_Z17reduceBlksKernel1PiS_i_param_0];
	ld.param.u64 	%rd3, [_Z17reduceBlksKernel1PiS_i_param_1];
	ld.param.u32 	%r8, [_Z17reduceBlksKernel1PiS_i_param_2];
	cvta.to.global.u64 	%rd1, %rd4;
	mov.u32 	%r9, %ctaid.x;
	mov.u32 	%r10, %ntid.x;
	mul.lo.s32 	%r11, %r9, %r10;
	shl.b32 	%r1, %r11, 1;
	shl.b32 	%r2, %r10, 1;
	mov.u32 	%r3, %tid.x;
	shl.b32 	%r12, %r3, 1;
	add.s32 	%r4, %r1, %r12;
	setp.ge.s32 	%p1, %r4, %r8;
	@%p1 bra 	$L__BB0_8;
	mul.wide.s32 	%rd5, %r4, 4;
	add.s64 	%rd2, %rd1, %rd5;
	add.s32 	%r14, %r1, %r2;
	min.u32 	%r5, %r14, %r8;
	mov.b32 	%r23, 1;
$L__BB0_2:
	add.s32 	%r15, %r23, -1;
	and.b32  	%r16, %r15, %r3;
	setp.ne.s32 	%p2, %r16, 0;
	@%p2 bra 	$L__BB0_5;
	add.s32 	%r17, %r23, %r4;
	setp.ge.s32 	%p3, %r17, %r5;
	@%p3 bra 	$L__BB0_5;
	mul.wide.u32 	%rd6, %r23, 4;
	add.s64 	%rd7, %rd2, %rd6;
	ld.global.u32 	%r18, [%rd7];
	ld.global.u32 	%r19, [%rd2];
	add.s32 	%r20, %r19, %r18;
	st.global.u32 	[%rd2], %r20;
$L__BB0_5:
	bar.sync 	0;
	shl.b32 	%r23, %r23, 1;
	setp.lt.u32 	%p4, %r23, %r2;
	@%p4 bra 	$L__BB0_2;
	setp.ne.s32 	%p5, %r3, 0;
	@%p5 bra 	$L__BB0_8;
	mul.wide.s32 	%rd8, %r1, 4;
	add.s64 	%rd9, %rd1, %rd8;
	ld.global.u32 	%r21, [%rd9];
	cvta.to.global.u64 	%rd10, %rd3;
	atom.global.add.u32 	%r22, [%rd10], %r21;
$L__BB0_8:
	ret;

}
	// .globl	_Z17reduceBlksKernel2PiS_i
.visible .entry _Z17reduceBlksKernel2PiS_i(
	.param .u64 .ptr .align 1 _Z17reduceBlksKernel2PiS_i_param_0,
	.param .u64 .ptr .align 1 _Z17reduceBlksKernel2PiS_i_param_1,
	.param .u32 _Z17reduceBlksKernel2PiS_i_param_2
)
{
	.reg .pred 	%p<5>;
	.reg .b32 	%r<23>;
	.reg .b64 	%rd<11>;

	ld.param.u64 	%rd3, [_Z17reduceBlksKernel2PiS_i_param_0];
	ld.param.u64 	%rd2, [_Z17reduceBlksKernel2PiS_i_param_1];
	ld.param.u32 	%r10, [_Z17reduceBlksKernel2PiS_i_param_2];
	cvta.to.global.u64 	%rd1, %rd3;
	mov.u32 	%r11, %ctaid.x;
	mov.u32 	%r12, %ntid.x;
	mul.lo.s32 	%r13, %r11, %r12;
	shl.b32 	%r1, %r13, 1;
	shl.b32 	%r14, %r12, 1;
	add.s32 	%r15, %r1, %r14;
	min.u32 	%r2, %r15, %r10;
	mov.u32 	%r3, %tid.x;
	sub.s32 	%r4, %r2, %r1;
	setp.lt.s32 	%p1, %r4, 2;
	@%p1 bra 	$L__BB1_5;
	shl.b32 	%r5, %r3, 1;
	mov.b32 	%r22, 1;
$L__BB1_2:
	mad.lo.s32 	%r7, %r5, %r22, %r1;
	add.s32 	%r8, %r7, %r22;
	setp.ge.s32 	%p2, %r8, %r2;
	@%p2 bra 	$L__BB1_4;
	mul.wide.s32 	%rd4, %r8, 4;
	add.s64 	%rd5, %rd1, %rd4;
	ld.global.u32 	%r17, [%rd5];
	mul.wide.s32 	%rd6, %r7, 4;
	add.s64 	%rd7, %rd1, %rd6;
	ld.global.u32 	%r18, [%rd7];
	add.s32 	%r19, %r18, %r17;
	st.global.u32 	[%rd7], %r19;
$L__BB1_4:
	bar.sync 	0;
	shl.b32 	%r22, %r22, 1;
	setp.lt.s32 	%p3, %r22, %r4;
	@%p3 bra 	$L__BB1_2;
$L__BB1_5:
	setp.ne.s32 	%p4, %r3, 0;
	@%p4 bra 	$L__BB1_7;
	mul.wide.s32 	%rd8, %r1, 4;
	add.s64 	%rd9, %rd1, %rd8;
	ld.global.u32 	%r20, [%rd9];
	cvta.to.global.u64 	%rd10, %rd2;
	atom.global.add.u32 	%r21, [%rd10], %r20;
$L__BB1_7:
	ret;

}
	// .globl	_Z17reduceBlksKernel3PiS_i
.visible .entry _Z17reduceBlksKernel3PiS_i(
	.param .u64 .ptr .align 1 _Z17reduceBlksKernel3PiS_i_param_0,
	.param .u64 .ptr .align 1 _Z17reduceBlksKernel3PiS_i_param_1,
	.param .u32 _Z17reduceBlksKernel3PiS_i_param_2
)
{
	.reg .pred 	%p<9>;
	.reg .b32 	%r<24>;
	.reg .b64 	%rd<11>;

	ld.param.u64 	%rd4, [_Z17reduceBlksKernel3PiS_i_param_0];
	ld.param.u64 	%rd3, [_Z17reduceBlksKernel3PiS_i_param_1];
	ld.param.u32 	%r7, [_Z17reduceBlksKernel3PiS_i_param_2];
	cvta.to.global.u64 	%rd1, %rd4;
	mov.u32 	%r8, %ctaid.x;
	mov.u32 	%r9, %ntid.x;
	mul.lo.s32 	%r10, %r8, %r9;
	shl.b32 	%r1, %r10, 1;
	shl.b32 	%r11, %r9, 1;
	add.s32 	%r12, %r1, %r11;
	min.u32 	%r13, %r12, %r7;
	mov.u32 	%r2, %tid.x;
	sub.s32 	%r23, %r13, %r1;
	setp.lt.s32 	%p1, %r23, 1;
	setp.ge.s32 	%p2, %r1, %r7;
	or.pred  	%p3, %p2, %p1;
	@%p3 bra 	$L__BB2_9;
	setp.lt.u32 	%p4, %r23, 2;
	@%p4 bra 	$L__BB2_7;
	add.s32 	%r4, %r1, %r2;
	mul.wide.s32 	%rd5, %r4, 4;
	add.s64 	%rd2, %rd1, %rd5;
$L__BB2_3:
	mov.u32 	%r5, %r23;
	add.s32 	%r14, %r5, 1;
	shr.u32 	%r23, %r14, 1;
	setp.ge.u32 	%p5, %r2, %r23;
	@%p5 bra 	$L__BB2_6;
	add.s32 	%r15, %r23, %r4;
	add.s32 	%r16, %r5, %r1;
	setp.ge.s32 	%p6, %r15, %r16;
	@%p6 bra 	$L__BB2_6;
	shl.b32 	%r17, %r23, 2;
	cvt.u64.u32 	%rd6, %r17;
	add.s64 	%rd7, %rd2, %rd6;
	ld.global.u32 	%r18, [%rd7];
	ld.global.u32 	%r19, [%rd2];
	add.s32 	%r20, %r19, %r18;
	st.global.u32 	[%rd2], %r20;
$L__BB2_6:
	bar.sync 	0;
	setp.gt.u32 	%p7, %r5, 2;
	@%p7 bra 	$L__BB2_3;
$L__BB2_7:
	setp.ne.s32 	%p8, %r2, 0;
	@%p8 bra 	$L__BB2_9;
	mul.wide.s32 	%rd8, %r1, 4;
	add.s64 	%rd9, %rd1, %rd8;
	ld.global.u32 	%r21, [%rd9];
	cvta.to.global.u64 	%rd10, %rd3;
	atom.global.add.u32 	%r22, [%rd10], %r21;
$L__BB2_9:
	ret;

}
	// .globl	_Z28reduceBlksKernel4_UnrollWarpPiS_i
.visible .entry _Z28reduceBlksKernel4_UnrollWarpPiS_i(
	.param .u64 .ptr .align 1 _Z28reduceBlksKernel4_UnrollWarpPiS_i_param_0,
	.param .u64 .ptr .align 1 _Z28reduceBlksKernel4_UnrollWarpPiS_i_param_1,
	.param .u32 _Z28reduceBlksKernel4_UnrollWarpPiS_i_param_2
)
{
	.reg .pred 	%p<15>;
	.reg .b32 	%r<51>;
	.reg .b64 	%rd<11>;

	ld.param.u64 	%rd4, [_Z28reduceBlksKernel4_UnrollWarpPiS_i_param_0];
	ld.param.u64 	%rd3, [_Z28reduceBlksKernel4_UnrollWarpPiS_i_param_1];
	ld.param.u32 	%r10, [_Z28reduceBlksKernel4_UnrollWarpPiS_i_param_2];
	cvta.to.global.u64 	%rd1, %rd4;
	mov.u32 	%r11, %ctaid.x;
	mov.u32 	%r1, %ntid.x;
	mul.lo.s32 	%r12, %r11, %r1;
	shl.b32 	%r2, %r12, 1;
	setp.ge.s32 	%p1, %r2, %r10;
	@%p1 bra 	$L__BB3_22;
	shl.b32 	%r13, %r1, 1;
	add.s32 	%r14, %r2, %r13;
	min.u32 	%r15, %r14, %r10;
	mov.u32 	%r3, %tid.x;
	sub.s32 	%r50, %r15, %r2;
	setp.lt.s32 	%p2, %r50, 1;
	@%p2 bra 	$L__BB3_22;
	setp.lt.u32 	%p3, %r50, 65;
	add.s32 	%r5, %r2, %r3;
	mul.wide.s32 	%rd5, %r5, 4;
	add.s64 	%rd2, %rd1, %rd5;
	@%p3 bra 	$L__BB3_7;
$L__BB3_3:
	mov.u32 	%r6, %r50;
	add.s32 	%r16, %r6, 1;
	shr.u32 	%r50, %r16, 1;
	setp.ge.u32 	%p4, %r3, %r50;
	@%p4 bra 	$L__BB3_6;
	add.s32 	%r17, %r50, %r5;
	add.s32 	%r18, %r6, %r2;
	setp.ge.s32 	%p5, %r17, %r18;
	@%p5 bra 	$L__BB3_6;
	shl.b32 	%r19, %r50, 2;
	cvt.u64.u32 	%rd6, %r19;
	add.s64 	%rd7, %rd2, %rd6;
	ld.global.u32 	%r20, [%rd7];
	ld.global.u32 	%r21, [%rd2];
	add.s32 	%r22, %r21, %r20;
	st.global.u32 	[%rd2], %r22;
$L__BB3_6:
	bar.sync 	0;
	setp.gt.u32 	%p6, %r6, 128;
	@%p6 bra 	$L__BB3_3;
$L__BB3_7:
	setp.gt.u32 	%p7, %r3, 31;
	@%p7 bra 	$L__BB3_22;
	add.s32 	%r9, %r50, %r2;
	add.s32 	%r23, %r5, 32;
	setp.ge.s32 	%p8, %r23, %r9;
	@%p8 bra 	$L__BB3_10;
	ld.global.u32 	%r24, [%rd2+128];
	ld.global.u32 	%r25, [%rd2];
	add.s32 	%r26, %r25, %r24;
	st.global.u32 	[%rd2], %r26;
$L__BB3_10:
	add.s32 	%r27, %r5, 16;
	setp.ge.s32 	%p9, %r27, %r9;
	@%p9 bra 	$L__BB3_12;
	ld.global.u32 	%r28, [%rd2+64];
	ld.global.u32 	%r29, [%rd2];
	add.s32 	%r30, %r29, %r28;
	st.global.u32 	[%rd2], %r30;
$L__BB3_12:
	add.s32 	%r31, %r5, 8;
	setp.ge.s32 	%p10, %r31, %r9;
	@%p10 bra 	$L__BB3_14;
	ld.global.u32 	%r32, [%rd2+32];
	ld.global.u32 	%r33, [%rd2];
	add.s32 	%r34, %r33, %r32;
	st.global.u32 	[%rd2], %r34;
$L__BB3_14:
	add.s32 	%r35, %r5, 4;
	setp.ge.s32 	%p11, %r35, %r9;
	@%p11 bra 	$L__BB3_16;
	ld.global.u32 	%r36, [%rd2+16];
	ld.global.u32 	%r37, [%rd2];
	add.s32 	%r38, %r37, %r36;
	st.global.u32 	[%rd2], %r38;
$L__BB3_16:
	add.s32 	%r39, %r5, 2;
	setp.ge.s32 	%p12, %r39, %r9;
	@%p12 bra 	$L__BB3_18;
	ld.global.u32 	%r40, [%rd2+8];
	ld.global.u32 	%r41, [%rd2];
	add.s32 	%r42, %r41, %r40;
	st.global.u32 	[%rd2], %r42;
$L__BB3_18:
	add.s32 	%r43, %r5, 1;
	setp.ge.s32 	%p13, %r43, %r9;
	@%p13 bra 	$L__BB3_20;
	ld.global.u32 	%r44, [%rd2+4];
	ld.global.u32 	%r45, [%rd2];
	add.s32 	%r46, %r45, %r44;
	st.global.u32 	[%rd2], %r46;
$L__BB3_20:
	setp.ne.s32 	%p14, %r3, 0;
	@%p14 bra 	$L__BB3_22;
	mul.wide.s32 	%rd8, %r2, 4;
	add.s64 	%rd9, %rd1, %rd8;
	ld.global.u32 	%r47, [%rd9];
	cvta.to.global.u64 	%rd10, %rd3;
	atom.global.add.u32 	%r48, [%rd10], %r47;
$L__BB3_22:
	ret;

}
	// .globl	_Z32reduceBlksKernel5_CompleteUnrollPiS_i
.visible .entry _Z32reduceBlksKernel5_CompleteUnrollPiS_i(
	.param .u64 .ptr .align 1 _Z32reduceBlksKernel5_CompleteUnrollPiS_i_param_0,
	.param .u64 .ptr .align 1 _Z32reduceBlksKernel5_CompleteUnrollPiS_i_param_1,
	.param .u32 _Z32reduceBlksKernel5_CompleteUnrollPiS_i_param_2
)
{
	.reg .pred 	%p<24>;
	.reg .b32 	%r<57>;
	.reg .b64 	%rd<9>;

	ld.param.u64 	%rd4, [_Z32reduceBlksKernel5_CompleteUnrollPiS_i_param_0];
	ld.param.u64 	%rd3, [_Z32reduceBlksKernel5_CompleteUnrollPiS_i_param_1];
	ld.param.u32 	%r6, [_Z32reduceBlksKernel5_CompleteUnrollPiS_i_param_2];
	cvta.to.global.u64 	%rd1, %rd4;
	mov.u32 	%r7, %ctaid.x;
	mov.u32 	%r1, %ntid.x;
	mul.lo.s32 	%r8, %r7, %r1;
	shl.b32 	%r2, %r8, 1;
	setp.ge.s32 	%p1, %r2, %r6;
	@%p1 bra 	$L__BB4_27;
	shl.b32 	%r9, %r1, 1;
	add.s32 	%r10, %r2, %r9;
	min.u32 	%r3, %r10, %r6;
	mov.u32 	%r4, %tid.x;
	add.s32 	%r5, %r2, %r4;
	setp.ge.s32 	%p2, %r5, %r3;
	@%p2 bra 	$L__BB4_27;
	add.s32 	%r11, %r5, 1024;
	setp.ge.s32 	%p3, %r11, %r3;
	mul.wide.s32 	%rd5, %r5, 4;
	add.s64 	%rd2, %rd1, %rd5;
	@%p3 bra 	$L__BB4_4;
	ld.global.u32 	%r12, [%rd2+4096];
	ld.global.u32 	%r13, [%rd2];
	add.s32 	%r14, %r13, %r12;
	st.global.u32 	[%rd2], %r14;
$L__BB4_4:
	bar.sync 	0;
	setp.gt.u32 	%p4, %r4, 511;
	add.s32 	%r15, %r5, 512;
	setp.ge.s32 	%p5, %r15, %r3;
	or.pred  	%p6, %p4, %p5;
	@%p6 bra 	$L__BB4_6;
	ld.global.u32 	%r16, [%rd2+2048];
	ld.global.u32 	%r17, [%rd2];
	add.s32 	%r18, %r17, %r16;
	st.global.u32 	[%rd2], %r18;
$L__BB4_6:
	bar.sync 	0;
	setp.gt.u32 	%p7, %r4, 255;
	add.s32 	%r19, %r5, 256;
	setp.ge.s32 	%p8, %r19, %r3;
	or.pred  	%p9, %p7, %p8;
	@%p9 bra 	$L__BB4_8;
	ld.global.u32 	%r20, [%rd2+1024];
	ld.global.u32 	%r21, [%rd2];
	add.s32 	%r22, %r21, %r20;
	st.global.u32 	[%rd2], %r22;
$L__BB4_8:
	bar.sync 	0;
	setp.gt.u32 	%p10, %r4, 127;
	add.s32 	%r23, %r5, 128;
	setp.ge.s32 	%p11, %r23, %r3;
	or.pred  	%p12, %p10, %p11;
	@%p12 bra 	$L__BB4_10;
	ld.global.u32 	%r24, [%rd2+512];
	ld.global.u32 	%r25, [%rd2];
	add.s32 	%r26, %r25, %r24;
	st.global.u32 	[%rd2], %r26;
$L__BB4_10:
	bar.sync 	0;
	setp.gt.u32 	%p13, %r4, 63;
	add.s32 	%r27, %r5, 64;
	setp.ge.s32 	%p14, %r27, %r3;
	or.pred  	%p15, %p13, %p14;
	@%p15 bra 	$L__BB4_12;
	ld.global.u32 	%r28, [%rd2+256];
	ld.global.u32 	%r29, [%rd2];
	add.s32 	%r30, %r29, %r28;
	st.global.u32 	[%rd2], %r30;
$L__BB4_12:
	bar.sync 	0;
	setp.gt.u32 	%p16, %r4, 31;
	@%p16 bra 	$L__BB4_27;
	add.s32 	%r31, %r5, 32;
	setp.ge.s32 	%p17, %r31, %r3;
	@%p17 bra 	$L__BB4_15;
	ld.global.u32 	%r32, [%rd2+128];
	ld.global.u32 	%r33, [%rd2];
	add.s32 	%r34, %r33, %r32;
	st.global.u32 	[%rd2], %r34;
$L__BB4_15:
	add.s32 	%r35, %r5, 16;
	setp.ge.s32 	%p18, %r35, %r3;
	@%p18 bra 	$L__BB4_17;
	ld.global.u32 	%r36, [%rd2+64];
	ld.global.u32 	%r37, [%rd2];
	add.s32 	%r38, %r37, %r36;
	st.global.u32 	[%rd2], %r38;
$L__BB4_17:
	add.s32 	%r39, %r5, 8;
	setp.ge.s32 	%p19, %r39, %r3;
	@%p19 bra 	$L__BB4_19;
	ld.global.u32 	%r40, [%rd2+32];
	ld.global.u32 	%r41, [%rd2];
	add.s32 	%r42, %r41, %r40;
	st.global.u32 	[%rd2], %r42;
$L__BB4_19:
	add.s32 	%r43, %r5, 4;
	setp.ge.s32 	%p20, %r43, %r3;
	@%p20 bra 	$L__BB4_21;
	ld.global.u32 	%r44, [%rd2+16];
	ld.global.u32 	%r45, [%rd2];
	add.s32 	%r46, %r45, %r44;
	st.global.u32 	[%rd2], %r46;
$L__BB4_21:
	add.s32 	%r47, %r5, 2;
	setp.ge.s32 	%p21, %r47, %r3;
	@%p21 bra 	$L__BB4_23;
	ld.global.u32 	%r48, [%rd2+8];
	ld.global.u32 	%r49, [%rd2];
	add.s32 	%r50, %r49, %r48;
	st.global.u32 	[%rd2], %r50;
$L__BB4_23:
	add.s32 	%r51, %r5, 1;
	setp.ge.s32 	%p22, %r51, %r3;
	@%p22 bra 	$L__BB4_25;
	ld.global.u32 	%r52, [%rd2+4];
	ld.global.u32 	%r53, [%rd2];
	add.s32 	%r54, %r53, %r52;
	st.global.u32 	[%rd2], %r54;
$L__BB4_25:
	setp.ne.s32 	%p23, %r4, 0;
	@%p23 bra 	$L__BB4_27;
	mul.wide.s32 	%rd6, %r2, 4;
	add.s64 	%rd7, %rd1, %rd6;
	ld.global.u32 	%r55, [%rd7];
	cvta.to.global.u64 	%rd8, %rd3;
	atom.global.add.u32 	%r56, [%rd8], %r55;
$L__BB4_27:
	ret;

}
	// .globl	_Z35reduceBlksKernel6_MultiplePerThreadPiS_ii
.visible .entry _Z35reduceBlksKernel6_MultiplePerThreadPiS_ii(
	.param .u64 .ptr .align 1 _Z35reduceBlksKernel6_MultiplePerThreadPiS_ii_param_0,
	.param .u64 .ptr .align 1 _Z35reduceBlksKernel6_MultiplePerThreadPiS_ii_param_1,
	.param .u32 _Z35reduceBlksKernel6_MultiplePerThreadPiS_ii_param_2,
	.param .u32 _Z35reduceBlksKernel6_MultiplePerThreadPiS_ii_param_3
)
{
	.reg .pred 	%p<66>;
	.reg .b32 	%r<315>;
	.reg .b64 	%rd<70>;

	ld.param.u64 	%rd4, [_Z35reduceBlksKernel6_MultiplePerThreadPiS_ii_param_0];
	ld.param.u32 	%r149, [_Z35reduceBlksKernel6_MultiplePerThreadPiS_ii_param_2];
	ld.param.u32 	%r150, [_Z35reduceBlksKernel6_MultiplePerThreadPiS_ii_param_3];
	cvta.to.global.u64 	%rd1, %rd4;
	mov.u32 	%r1, %ntid.x;
	mov.u32 	%r2, %ctaid.x;
	shl.b32 	%r3, %r2, 1;
	mul.lo.s32 	%r151, %r3, %r1;
	mul.lo.s32 	%r4, %r151, %r150;
	setp.ge.s32 	%p1, %r4, %r149;
	@%p1 bra 	$L__BB5_104;
	mul.lo.s32 	%r152, %r1, %r150;
	shl.b32 	%r153, %r152, 1;
	add.s32 	%r154, %r4, %r153;
	min.s32 	%r5, %r154, %r149;
	mov.u32 	%r6, %tid.x;
	setp.ge.u32 	%p2, %r6, %r1;
	@%p2 bra 	$L__BB5_104;
	setp.lt.s32 	%p3, %r150, 1;
	mov.b32 	%r276, 0;
	@%p3 bra 	$L__BB5_73;
	mul.lo.s32 	%r7, %r150, %r1;
	and.b32  	%r8, %r150, 7;
	setp.lt.u32 	%p4, %r150, 8;
	mov.b32 	%r304, 0;
	mov.u32 	%r276, %r304;
	@%p4 bra 	$L__BB5_38;
	add.s32 	%r258, %r4, %r6;
	and.b32  	%r304, %r150, 2147483640;
	neg.s32 	%r274, %r304;
	mad.lo.s32 	%r159, %r7, %r3, %r7;
	add.s32 	%r273, %r6, %r159;
	mad.lo.s32 	%r160, %r150, %r3, %r150;
	mad.lo.s32 	%r161, %r1, %r160, %r1;
	add.s32 	%r272, %r6, %r161;
	add.s32 	%r162, %r160, 2;
	mad.lo.s32 	%r271, %r1, %r162, %r6;
	add.s32 	%r163, %r160, 3;
	mad.lo.s32 	%r270, %r1, %r163, %r6;
	add.s32 	%r164, %r160, 4;
	mad.lo.s32 	%r269, %r1, %r164, %r6;
	add.s32 	%r165, %r160, 5;
	mad.lo.s32 	%r268, %r1, %r165, %r6;
	add.s32 	%r166, %r160, 6;
	mad.lo.s32 	%r267, %r1, %r166, %r6;
	add.s32 	%r167, %r160, 7;
	mad.lo.s32 	%r266, %r1, %r167, %r6;
	mul.lo.s32 	%r168, %r2, %r150;
	shl.b32 	%r169, %r168, 1;
	mad.lo.s32 	%r170, %r1, %r169, %r1;
	add.s32 	%r265, %r6, %r170;
	add.s32 	%r171, %r169, 2;
	mad.lo.s32 	%r264, %r1, %r171, %r6;
	add.s32 	%r172, %r169, 3;
	mad.lo.s32 	%r263, %r1, %r172, %r6;
	add.s32 	%r173, %r169, 4;
	mad.lo.s32 	%r262, %r1, %r173, %r6;
	add.s32 	%r174, %r169, 5;
	mad.lo.s32 	%r261, %r1, %r174, %r6;
	add.s32 	%r175, %r169, 6;
	mad.lo.s32 	%r260, %r1, %r175, %r6;
	add.s32 	%r176, %r169, 7;
	mad.lo.s32 	%r259, %r1, %r176, %r6;
	mov.b32 	%r276, 0;
$L__BB5_5:
	.pragma "nounroll";
	setp.ge.s32 	%p5, %r258, %r5;
	@%p5 bra 	$L__BB5_7;
	mul.wide.s32 	%rd5, %r258, 4;
	add.s64 	%rd6, %rd1, %rd5;
	ld.global.u32 	%r177, [%rd6];
	add.s32 	%r276, %r177, %r276;
$L__BB5_7:
	setp.ge.s32 	%p6, %r273, %r5;
	@%p6 bra 	$L__BB5_9;
	mul.wide.s32 	%rd7, %r273, 4;
	add.s64 	%rd8, %rd1, %rd7;
	ld.global.u32 	%r178, [%rd8];
	add.s32 	%r276, %r178, %r276;
$L__BB5_9:
	setp.ge.s32 	%p7, %r265, %r5;
	@%p7 bra 	$L__BB5_11;
	mul.wide.s32 	%rd9, %r265, 4;
	add.s64 	%rd10, %rd1, %rd9;
	ld.global.u32 	%r179, [%rd10];
	add.s32 	%r276, %r179, %r276;
$L__BB5_11:
	setp.ge.s32 	%p8, %r272, %r5;
	@%p8 bra 	$L__BB5_13;
	mul.wide.s32 	%rd11, %r272, 4;
	add.s64 	%rd12, %rd1, %rd11;
	ld.global.u32 	%r180, [%rd12];
	add.s32 	%r276, %r180, %r276;
$L__BB5_13:
	setp.ge.s32 	%p9, %r264, %r5;
	@%p9 bra 	$L__BB5_15;
	mul.wide.s32 	%rd13, %r264, 4;
	add.s64 	%rd14, %rd1, %rd13;
	ld.global.u32 	%r181, [%rd14];
	add.s32 	%r276, %r181, %r276;
$L__BB5_15:
	setp.ge.s32 	%p10, %r271, %r5;
	@%p10 bra 	$L__BB5_17;
	mul.wide.s32 	%rd15, %r271, 4;
	add.s64 	%rd16, %rd1, %rd15;
	ld.global.u32 	%r182, [%rd16];
	add.s32 	%r276, %r182, %r276;
$L__BB5_17:
	setp.ge.s32 	%p11, %r263, %r5;
	@%p11 bra 	$L__BB5_19;
	mul.wide.s32 	%rd17, %r263, 4;
	add.s64 	%rd18, %rd1, %rd17;
	ld.global.u32 	%r183, [%rd18];
	add.s32 	%r276, %r183, %r276;
$L__BB5_19:
	setp.ge.s32 	%p12, %r270, %r5;
	@%p12 bra 	$L__BB5_21;
	mul.wide.s32 	%rd19, %r270, 4;
	add.s64 	%rd20, %rd1, %rd19;
	ld.global.u32 	%r184, [%rd20];
	add.s32 	%r276, %r184, %r276;
$L__BB5_21:
	setp.ge.s32 	%p13, %r262, %r5;
	@%p13 bra 	$L__BB5_23;
	mul.wide.s32 	%rd21, %r262, 4;
	add.s64 	%rd22, %rd1, %rd21;
	ld.global.u32 	%r185, [%rd22];
	add.s32 	%r276, %r185, %r276;
$L__BB5_23:
	setp.ge.s32 	%p14, %r269, %r5;
	@%p14 bra 	$L__BB5_25;
	mul.wide.s32 	%rd23, %r269, 4;
	add.s64 	%rd24, %rd1, %rd23;
	ld.global.u32 	%r186, [%rd24];
	add.s32 	%r276, %r186, %r276;
$L__BB5_25:
	setp.ge.s32 	%p15, %r261, %r5;
	@%p15 bra 	$L__BB5_27;
	mul.wide.s32 	%rd25, %r261, 4;
	add.s64 	%rd26, %rd1, %rd25;
	ld.global.u32 	%r187, [%rd26];
	add.s32 	%r276, %r187, %r276;
$L__BB5_27:
	setp.ge.s32 	%p16, %r268, %r5;
	@%p16 bra 	$L__BB5_29;
	mul.wide.s32 	%rd27, %r268, 4;
	add.s64 	%rd28, %rd1, %rd27;
	ld.global.u32 	%r188, [%rd28];
	add.s32 	%r276, %r188, %r276;
$L__BB5_29:
	setp.ge.s32 	%p17, %r260, %r5;
	@%p17 bra 	$L__BB5_31;
	mul.wide.s32 	%rd29, %r260, 4;
	add.s64 	%rd30, %rd1, %rd29;
	ld.global.u32 	%r189, [%rd30];
	add.s32 	%r276, %r189, %r276;
$L__BB5_31:
	setp.ge.s32 	%p18, %r267, %r5;
	@%p18 bra 	$L__BB5_33;
	mul.wide.s32 	%rd31, %r267, 4;
	add.s64 	%rd32, %rd1, %rd31;
	ld.global.u32 	%r190, [%rd32];
	add.s32 	%r276, %r190, %r276;
$L__BB5_33:
	setp.ge.s32 	%p19, %r259, %r5;
	@%p19 bra 	$L__BB5_35;
	mul.wide.s32 	%rd33, %r259, 4;
	add.s64 	%rd34, %rd1, %rd33;
	ld.global.u32 	%r191, [%rd34];
	add.s32 	%r276, %r191, %r276;
$L__BB5_35:
	setp.ge.s32 	%p20, %r266, %r5;
	@%p20 bra 	$L__BB5_37;
	mul.wide.s32 	%rd35, %r266, 4;
	add.s64 	%rd36, %rd1, %rd35;
	ld.global.u32 	%r192, [%rd36];
	add.s32 	%r276, %r192, %r276;
$L__BB5_37:
	add.s32 	%r274, %r274, 8;
	shl.b32 	%r193, %r1, 3;
	add.s32 	%r273, %r273, %r193;
	add.s32 	%r272, %r272, %r193;
	add.s32 	%r271, %r271, %r193;
	add.s32 	%r270, %r270, %r193;
	add.s32 	%r269, %r269, %r193;
	add.s32 	%r268, %r268, %r193;
	add.s32 	%r267, %r267, %r193;
	add.s32 	%r266, %r266, %r193;
	add.s32 	%r265, %r265, %r193;
	add.s32 	%r264, %r264, %r193;
	add.s32 	%r263, %r263, %r193;
	add.s32 	%r262, %r262, %r193;
	add.s32 	%r261, %r261, %r193;
	add.s32 	%r260, %r260, %r193;
	add.s32 	%r259, %r259, %r193;
	add.s32 	%r258, %r258, %r193;
	setp.ne.s32 	%p21, %r274, 0;
	@%p21 bra 	$L__BB5_5;
$L__BB5_38:
	setp.eq.s32 	%p22, %r8, 0;
	@%p22 bra 	$L__BB5_73;
	add.s32 	%r97, %r4, %r6;
	and.b32  	%r98, %r150, 3;
	setp.lt.u32 	%p23, %r8, 4;
	@%p23 bra 	$L__BB5_57;
	mad.lo.s32 	%r99, %r304, %r1, %r97;
	setp.ge.s32 	%p24, %r99, %r5;
	@%p24 bra 	$L__BB5_42;
	mul.wide.s32 	%rd37, %r99, 4;
	add.s64 	%rd38, %rd1, %rd37;
	ld.global.u32 	%r195, [%rd38];
	add.s32 	%r276, %r195, %r276;
$L__BB5_42:
	add.s32 	%r102, %r99, %r7;
	setp.ge.s32 	%p25, %r102, %r5;
	@%p25 bra 	$L__BB5_44;
	mul.wide.s32 	%rd39, %r102, 4;
	add.s64 	%rd40, %rd1, %rd39;
	ld.global.u32 	%r196, [%rd40];
	add.s32 	%r276, %r196, %r276;
$L__BB5_44:
	add.s32 	%r105, %r99, %r1;
	setp.ge.s32 	%p26, %r105, %r5;
	@%p26 bra 	$L__BB5_46;
	mul.wide.s32 	%rd41, %r105, 4;
	add.s64 	%rd42, %rd1, %rd41;
	ld.global.u32 	%r197, [%rd42];
	add.s32 	%r276, %r197, %r276;
$L__BB5_46:
	add.s32 	%r108, %r102, %r1;
	setp.ge.s32 	%p27, %r108, %r5;
	@%p27 bra 	$L__BB5_48;
	mul.wide.s32 	%rd43, %r108, 4;
	add.s64 	%rd44, %rd1, %rd43;
	ld.global.u32 	%r198, [%rd44];
	add.s32 	%r276, %r198, %r276;
$L__BB5_48:
	add.s32 	%r111, %r105, %r1;
	setp.ge.s32 	%p28, %r111, %r5;
	@%p28 bra 	$L__BB5_50;
	mul.wide.s32 	%rd45, %r111, 4;
	add.s64 	%rd46, %rd1, %rd45;
	ld.global.u32 	%r199, [%rd46];
	add.s32 	%r276, %r199, %r276;
$L__BB5_50:
	add.s32 	%r114, %r108, %r1;
	setp.ge.s32 	%p29, %r114, %r5;
	@%p29 bra 	$L__BB5_52;
	mul.wide.s32 	%rd47, %r114, 4;
	add.s64 	%rd48, %rd1, %rd47;
	ld.global.u32 	%r200, [%rd48];
	add.s32 	%r276, %r200, %r276;
$L__BB5_52:
	add.s32 	%r117, %r111, %r1;
	setp.ge.s32 	%p30, %r117, %r5;
	@%p30 bra 	$L__BB5_54;
	mul.wide.s32 	%rd49, %r117, 4;
	add.s64 	%rd50, %rd1, %rd49;
	ld.global.u32 	%r201, [%rd50];
	add.s32 	%r276, %r201, %r276;
$L__BB5_54:
	add.s32 	%r120, %r114, %r1;
	setp.ge.s32 	%p31, %r120, %r5;
	@%p31 bra 	$L__BB5_56;
	mul.wide.s32 	%rd51, %r120, 4;
	add.s64 	%rd52, %rd1, %rd51;
	ld.global.u32 	%r202, [%rd52];
	add.s32 	%r276, %r202, %r276;
$L__BB5_56:
	add.s32 	%r304, %r304, 4;
$L__BB5_57:
	setp.eq.s32 	%p32, %r98, 0;
	@%p32 bra 	$L__BB5_73;
	setp.eq.s32 	%p33, %r98, 1;
	@%p33 bra 	$L__BB5_68;
	mad.lo.s32 	%r127, %r304, %r1, %r97;
	setp.ge.s32 	%p34, %r127, %r5;
	@%p34 bra 	$L__BB5_61;
	mul.wide.s32 	%rd53, %r127, 4;
	add.s64 	%rd54, %rd1, %rd53;
	ld.global.u32 	%r204, [%rd54];
	add.s32 	%r276, %r204, %r276;
$L__BB5_61:
	add.s32 	%r130, %r127, %r7;
	setp.ge.s32 	%p35, %r130, %r5;
	@%p35 bra 	$L__BB5_63;
	mul.wide.s32 	%rd55, %r130, 4;
	add.s64 	%rd56, %rd1, %rd55;
	ld.global.u32 	%r205, [%rd56];
	add.s32 	%r276, %r205, %r276;
$L__BB5_63:
	add.s32 	%r133, %r127, %r1;
	setp.ge.s32 	%p36, %r133, %r5;
	@%p36 bra 	$L__BB5_65;
	mul.wide.s32 	%rd57, %r133, 4;
	add.s64 	%rd58, %rd1, %rd57;
	ld.global.u32 	%r206, [%rd58];
	add.s32 	%r276, %r206, %r276;
$L__BB5_65:
	add.s32 	%r136, %r130, %r1;
	setp.ge.s32 	%p37, %r136, %r5;
	@%p37 bra 	$L__BB5_67;
	mul.wide.s32 	%rd59, %r136, 4;
	add.s64 	%rd60, %rd1, %rd59;
	ld.global.u32 	%r207, [%rd60];
	add.s32 	%r276, %r207, %r276;
$L__BB5_67:
	add.s32 	%r304, %r304, 2;
$L__BB5_68:
	and.b32  	%r208, %r150, 1;
	setp.eq.b32 	%p38, %r208, 1;
	not.pred 	%p39, %p38;
	@%p39 bra 	$L__BB5_73;
	mad.lo.s32 	%r143, %r304, %r1, %r97;
	setp.ge.s32 	%p40, %r143, %r5;
	@%p40 bra 	$L__BB5_71;
	mul.wide.s32 	%rd61, %r143, 4;
	add.s64 	%rd62, %rd1, %rd61;
	ld.global.u32 	%r209, [%rd62];
	add.s32 	%r276, %r209, %r276;
$L__BB5_71:
	add.s32 	%r146, %r143, %r7;
	setp.ge.s32 	%p41, %r146, %r5;
	@%p41 bra 	$L__BB5_73;
	mul.wide.s32 	%rd63, %r146, 4;
	add.s64 	%rd64, %rd1, %rd63;
	ld.global.u32 	%r210, [%rd64];
	add.s32 	%r276, %r210, %r276;
$L__BB5_73:
	add.s32 	%r211, %r4, %r6;
	mul.wide.s32 	%rd65, %r211, 4;
	add.s64 	%rd2, %rd1, %rd65;
	st.global.u32 	[%rd2], %r276;
	bar.sync 	0;
	setp.lt.u32 	%p42, %r1, 513;
	@%p42 bra 	$L__BB5_77;
	setp.gt.u32 	%p46, %r6, 511;
	add.s32 	%r213, %r6, 512;
	setp.ge.u32 	%p47, %r213, %r1;
	or.pred  	%p48, %p46, %p47;
	@%p48 bra 	$L__BB5_76;
	ld.global.u32 	%r214, [%rd2+2048];
	ld.global.u32 	%r215, [%rd2];
	add.s32 	%r216, %r215, %r214;
	st.global.u32 	[%rd2], %r216;
$L__BB5_76:
	bar.sync 	0;
	bra.uni 	$L__BB5_78;
$L__BB5_77:
	setp.lt.u32 	%p43, %r1, 257;
	@%p43 bra 	$L__BB5_81;
$L__BB5_78:
	setp.gt.u32 	%p49, %r6, 255;
	add.s32 	%r218, %r6, 256;
	setp.ge.u32 	%p50, %r218, %r1;
	or.pred  	%p51, %p49, %p50;
	@%p51 bra 	$L__BB5_80;
	ld.global.u32 	%r219, [%rd2+1024];
	ld.global.u32 	%r220, [%rd2];
	add.s32 	%r221, %r220, %r219;
	st.global.u32 	[%rd2], %r221;
$L__BB5_80:
	bar.sync 	0;
	bra.uni 	$L__BB5_82;
$L__BB5_81:
	setp.lt.u32 	%p44, %r1, 129;
	@%p44 bra 	$L__BB5_85;
$L__BB5_82:
	setp.gt.u32 	%p52, %r6, 127;
	add.s32 	%r223, %r6, 128;
	setp.ge.u32 	%p53, %r223, %r1;
	or.pred  	%p54, %p52, %p53;
	@%p54 bra 	$L__BB5_84;
	ld.global.u32 	%r224, [%rd2+512];
	ld.global.u32 	%r225, [%rd2];
	add.s32 	%r226, %r225, %r224;
	st.global.u32 	[%rd2], %r226;
$L__BB5_84:
	bar.sync 	0;
	bra.uni 	$L__BB5_86;
$L__BB5_85:
	setp.lt.u32 	%p45, %r1, 65;
	@%p45 bra 	$L__BB5_89;
$L__BB5_86:
	setp.gt.u32 	%p55, %r6, 63;
	add.s32 	%r228, %r6, 64;
	setp.ge.u32 	%p56, %r228, %r1;
	or.pred  	%p57, %p55, %p56;
	@%p57 bra 	$L__BB5_88;
	ld.global.u32 	%r229, [%rd2+256];
	ld.global.u32 	%r230, [%rd2];
	add.s32 	%r231, %r230, %r229;
	st.global.u32 	[%rd2], %r231;
$L__BB5_88:
	bar.sync 	0;
$L__BB5_89:
	setp.gt.u32 	%p58, %r6, 31;
	@%p58 bra 	$L__BB5_104;
	add.s32 	%r232, %r6, 32;
	setp.ge.u32 	%p59, %r232, %r1;
	@%p59 bra 	$L__BB5_92;
	ld.global.u32 	%r233, [%rd2+128];
	ld.global.u32 	%r234, [%rd2];
	add.s32 	%r235, %r234, %r233;
	st.global.u32 	[%rd2], %r235;
$L__BB5_92:
	add.s32 	%r236, %r6, 16;
	setp.ge.u32 	%p60, %r236, %r1;
	@%p60 bra 	$L__BB5_94;
	ld.global.u32 	%r237, [%rd2+64];
	ld.global.u32 	%r238, [%rd2];
	add.s32 	%r239, %r238, %r237;
	st.global.u32 	[%rd2], %r239;
$L__BB5_94:
	add.s32 	%r240, %r6, 8;
	setp.ge.u32 	%p61, %r240, %r1;
	@%p61 bra 	$L__BB5_96;
	ld.global.u32 	%r241, [%rd2+32];
	ld.global.u32 	%r242, [%rd2];
	add.s32 	%r243, %r242, %r241;
	st.global.u32 	[%rd2], %r243;
$L__BB5_96:
	add.s32 	%r244, %r6, 4;
	setp.ge.u32 	%p62, %r244, %r1;
	@%p62 bra 	$L__BB5_98;
	ld.global.u32 	%r245, [%rd2+16];
	ld.global.u32 	%r246, [%rd2];
	add.s32 	%r247, %r246, %r245;
	st.global.u32 	[%rd2], %r247;
$L__BB5_98:
	add.s32 	%r248, %r6, 2;
	setp.ge.u32 	%p63, %r248, %r1;
	@%p63 bra 	$L__BB5_100;
	ld.global.u32 	%r249, [%rd2+8];
	ld.global.u32 	%r250, [%rd2];
	add.s32 	%r251, %r250, %r249;
	st.global.u32 	[%rd2], %r251;
$L__BB5_100:
	add.s32 	%r252, %r6, 1;
	setp.ge.u32 	%p64, %r252, %r1;
	@%p64 bra 	$L__BB5_102;
	ld.global.u32 	%r253, [%rd2+4];
	ld.global.u32 	%r254, [%rd2];
	add.s32 	%r255, %r254, %r253;
	st.global.u32 	[%rd2], %r255;
$L__BB5_102:
	setp.ne.s32 	%p65, %r6, 0;
	@%p65 bra 	$L__BB5_104;
	ld.param.u64 	%rd69, [_Z35reduceBlksKernel6_MultiplePerThreadPiS_ii_param_1];
	mul.wide.s32 	%rd66, %r4, 4;
	add.s64 	%rd67, %rd1, %rd66;
	ld.global.u32 	%r256, [%rd67];
	cvta.to.global.u64 	%rd68, %rd69;
	atom.global.add.u32 	%r257, [%rd68], %r256;
$L__BB5_104:
	ret;

}


// ===== COMPILED SASS (sm_100) =====

	.target	sm_100

	.elftype	@"ET_EXEC"


//--------------------- .note.nv.tkinfo           --------------------------
	.section	.note.nv.tkinfo,"",@"SHT_NOTE"
	.sectionflags	@"SHF_NOTE_NV_TKINFO"
	.tkinfo
        /*0018*/ 	.word	0x00000002
        /*0030*/ 	.string	""
        /*0030*/ 	.string	"ptxas"
        /*0030*/ 	.string	"Cuda compilation tools, release 13.0, V13.0.88"
        /*0030*/ 	.string	"Build cuda_13.0.r13.0/compiler.36424714_0"
        /*0030*/ 	.string	"-arch sm_100 -m 64 "



//--------------------- .note.nv.cuinfo           --------------------------
	.section	.note.nv.cuinfo,"",@"SHT_NOTE"
	.sectionflags	@"SHF_NOTE_NV_CUINFO"
        /*0018*/ 	.short	0x0002
        /*001a*/ 	.short	0x0064
        /*001c*/ 	.short	0x0082
	.zero		2


//--------------------- .nv.info                  --------------------------
	.section	.nv.info,"",@"SHT_CUDA_INFO"
	.align	4


	//----- nvinfo : EIATTR_REGCOUNT
	.align		4
        /*0000*/ 	.byte	0x04, 0x2f
        /*0002*/ 	.short	(.L_1 - .L_0)
	.align		4
.L_0:
        /*0004*/ 	.word	index@(_Z17reduceBlksKernel1PiS_i)
        /*0008*/ 	.word	0x00000010


	//----- nvinfo : EIATTR_FRAME_SIZE
	.align		4
.L_1:
        /*000c*/ 	.byte	0x04, 0x11
        /*000e*/ 	.short	(.L_3 - .L_2)
	.align		4
.L_2:
        /*0010*/ 	.word	index@(_Z17reduceBlksKernel1PiS_i)
        /*0014*/ 	.word	0x00000000


	//----- nvinfo : EIATTR_REGCOUNT
	.align		4
.L_3:
        /*0018*/ 	.byte	0x04, 0x2f
        /*001a*/ 	.short	(.L_5 - .L_4)
	.align		4
.L_4:
        /*001c*/ 	.word	index@(_Z17reduceBlksKernel2PiS_i)
        /*0020*/ 	.word	0x0000000f


	//----- nvinfo : EIATTR_FRAME_SIZE
	.align		4
.L_5:
        /*0024*/ 	.byte	0x04, 0x11
        /*0026*/ 	.short	(.L_7 - .L_6)
	.align		4
.L_6:
        /*0028*/ 	.word	index@(_Z17reduceBlksKernel2PiS_i)
        /*002c*/ 	.word	0x00000000


	//----- nvinfo : EIATTR_REGCOUNT
	.align		4
.L_7:
        /*0030*/ 	.byte	0x04, 0x2f
        /*0032*/ 	.short	(.L_9 - .L_8)
	.align		4
.L_8:
        /*0034*/ 	.word	index@(_Z17reduceBlksKernel3PiS_i)
        /*0038*/ 	.word	0x0000000e


	//----- nvinfo : EIATTR_FRAME_SIZE
	.align		4
.L_9:
        /*003c*/ 	.byte	0x04, 0x11
        /*003e*/ 	.short	(.L_11 - .L_10)
	.align		4
.L_10:
        /*0040*/ 	.word	index@(_Z17reduceBlksKernel3PiS_i)
        /*0044*/ 	.word	0x00000000


	//----- nvinfo : EIATTR_REGCOUNT
	.align		4
.L_11:
        /*0048*/ 	.byte	0x04, 0x2f
        /*004a*/ 	.short	(.L_13 - .L_12)
	.align		4
.L_12:
        /*004c*/ 	.word	index@(_Z28reduceBlksKernel4_UnrollWarpPiS_i)
        /*0050*/ 	.word	0x0000000e


	//----- nvinfo : EIATTR_FRAME_SIZE
	.align		4
.L_13:
        /*0054*/ 	.byte	0x04, 0x11
        /*0056*/ 	.short	(.L_15 - .L_14)
	.align		4
.L_14:
        /*0058*/ 	.word	index@(_Z28reduceBlksKernel4_UnrollWarpPiS_i)
        /*005c*/ 	.word	0x00000000


	//----- nvinfo : EIATTR_REGCOUNT
	.align		4
.L_15:
        /*0060*/ 	.byte	0x04, 0x2f
        /*0062*/ 	.short	(.L_17 - .L_16)
	.align		4
.L_16:
        /*0064*/ 	.word	index@(_Z32reduceBlksKernel5_CompleteUnrollPiS_i)
        /*0068*/ 	.word	0x00000012


	//----- nvinfo : EIATTR_FRAME_SIZE
	.align		4
.L_17:
        /*006c*/ 	.byte	0x04, 0x11
        /*006e*/ 	.short	(.L_19 - .L_18)
	.align		4
.L_18:
        /*0070*/ 	.word	index@(_Z32reduceBlksKernel5_CompleteUnrollPiS_i)
        /*0074*/ 	.word	0x00000000


	//----- nvinfo : EIATTR_REGCOUNT
	.align		4
.L_19:
        /*0078*/ 	.byte	0x04, 0x2f
        /*007a*/ 	.short	(.L_21 - .L_20)
	.align		4
.L_20:
        /*007c*/ 	.word	index@(_Z35reduceBlksKernel6_MultiplePerThreadPiS_ii)
        /*0080*/ 	.word	0x00000020


	//----- nvinfo : EIATTR_FRAME_SIZE
	.align		4
.L_21:
        /*0084*/ 	.byte	0x04, 0x11
        /*0086*/ 	.short	(.L_23 - .L_22)
	.align		4
.L_22:
        /*0088*/ 	.word	index@(_Z35reduceBlksKernel6_MultiplePerThreadPiS_ii)
        /*008c*/ 	.word	0x00000000


	//----- nvinfo : EIATTR_MIN_STACK_SIZE
	.align		4
.L_23:
        /*0090*/ 	.byte	0x04, 0x12
        /*0092*/ 	.short	(.L_25 - .L_24)
	.align		4
.L_24:
        /*0094*/ 	.word	index@(_Z35reduceBlksKernel6_MultiplePerThreadPiS_ii)
        /*0098*/ 	.word	0x00000000


	//----- nvinfo : EIATTR_MIN_STACK_SIZE
	.align		4
.L_25:
        /*009c*/ 	.byte	0x04, 0x12
        /*009e*/ 	.short	(.L_27 - .L_26)
	.align		4
.L_26:
        /*00a0*/ 	.word	index@(_Z32reduceBlksKernel5_CompleteUnrollPiS_i)
        /*00a4*/ 	.word	0x00000000


	//----- nvinfo : EIATTR_MIN_STACK_SIZE
	.align		4
.L_27:
        /*00a8*/ 	.byte	0x04, 0x12
        /*00aa*/ 	.short	(.L_29 - .L_28)
	.align		4
.L_28:
        /*00ac*/ 	.word	index@(_Z28reduceBlksKernel4_UnrollWarpPiS_i)
        /*00b0*/ 	.word	0x00000000


	//----- nvinfo : EIATTR_MIN_STACK_SIZE
	.align		4
.L_29:
        /*00b4*/ 	.byte	0x04, 0x12
        /*00b6*/ 	.short	(.L_31 - .L_30)
	.align		4
.L_30:
        /*00b8*/ 	.word	index@(_Z17reduceBlksKernel3PiS_i)
        /*00bc*/ 	.word	0x00000000


	//----- nvinfo : EIATTR_MIN_STACK_SIZE
	.align		4
.L_31:
        /*00c0*/ 	.byte	0x04, 0x12
        /*00c2*/ 	.short	(.L_33 - .L_32)
	.align		4
.L_32:
        /*00c4*/ 	.word	index@(_Z17reduceBlksKernel2PiS_i)
        /*00c8*/ 	.word	0x00000000


	//----- nvinfo : EIATTR_MIN_STACK_SIZE
	.align		4
.L_33:
        /*00cc*/ 	.byte	0x04, 0x12
        /*00ce*/ 	.short	(.L_35 - .L_34)
	.align		4
.L_34:
        /*00d0*/ 	.word	index@(_Z17reduceBlksKernel1PiS_i)
        /*00d4*/ 	.word	0x00000000
.L_35:


//--------------------- .nv.compat                --------------------------
	.section	.nv.compat,"",@"SHT_CUDA_COMPAT_INFO"
	.align	4
        /*0000*/ 	.byte	0x02, 0x09, 0x00, 0x00, 0x02, 0x02, 0x01, 0x00, 0x02, 0x05, 0x05, 0x00, 0x03, 0x07, 0x01, 0x01
        /*0010*/ 	.byte	0x02, 0x03, 0x00, 0x00, 0x02, 0x06, 0x01, 0x00, 0x04, 0x0b, 0x08, 0x00, 0x09, 0x00, 0x00, 0x00
        /*0020*/ 	.byte	0x00, 0x00, 0x00, 0x00


//--------------------- .nv.info._Z35reduceBlksKernel6_MultiplePerThreadPiS_ii --------------------------
	.section	.nv.info._Z35reduceBlksKernel6_MultiplePerThreadPiS_ii,"",@"SHT_CUDA_INFO"
	.sectionflags	@""
	.align	4


	//----- nvinfo : EIATTR_CUDA_API_VERSION
	.align		4
        /*0000*/ 	.byte	0x04, 0x37
        /*0002*/ 	.short	(.L_37 - .L_36)
.L_36:
        /*0004*/ 	.word	0x00000082


	//----- nvinfo : EIATTR_KPARAM_INFO
	.align		4
.L_37:
        /*0008*/ 	.byte	0x04, 0x17
        /*000a*/ 	.short	(.L_39 - .L_38)
.L_38:
        /*000c*/ 	.word	0x00000000
        /*0010*/ 	.short	0x0003
        /*0012*/ 	.short	0x0014
        /*0014*/ 	.byte	0x00, 0xf0, 0x11, 0x00


	//----- nvinfo : EIATTR_KPARAM_INFO
	.align		4
.L_39:
        /*0018*/ 	.byte	0x04, 0x17
        /*001a*/ 	.short	(.L_41 - .L_40)
.L_40:
        /*001c*/ 	.word	0x00000000
        /*0020*/ 	.short	0x0002
        /*0022*/ 	.short	0x0010
        /*0024*/ 	.byte	0x00, 0xf0, 0x11, 0x00


	//----- nvinfo : EIATTR_KPARAM_INFO
	.align		4
.L_41:
        /*0028*/ 	.byte	0x04, 0x17
        /*002a*/ 	.short	(.L_43 - .L_42)
.L_42:
        /*002c*/ 	.word	0x00000000
        /*0030*/ 	.short	0x0001
        /*0032*/ 	.short	0x0008
        /*0034*/ 	.byte	0x00, 0xf5, 0x21, 0x00


	//----- nvinfo : EIATTR_KPARAM_INFO
	.align		4
.L_43:
        /*0038*/ 	.byte	0x04, 0x17
        /*003a*/ 	.short	(.L_45 - .L_44)
.L_44:
        /*003c*/ 	.word	0x00000000
        /*0040*/ 	.short	0x0000
        /*0042*/ 	.short	0x0000
        /*0044*/ 	.byte	0x00, 0xf5, 0x21, 0x00


	//----- nvinfo : EIATTR_SPARSE_MMA_MASK
	.align		4
.L_45:
        /*0048*/ 	.byte	0x03, 0x50
        /*004a*/ 	.short	0x0000


	//----- nvinfo : EIATTR_MAXREG_COUNT
	.align		4
        /*004c*/ 	.byte	0x03, 0x1b
        /*004e*/ 	.short	0x00ff


	//----- nvinfo : EIATTR_NUM_BARRIERS
	.align		4
        /*0050*/ 	.byte	0x02, 0x4c
        /*0052*/ 	.byte	0x01
	.zero		1


	//----- nvinfo : EIATTR_MERCURY_ISA_VERSION
	.align		4
        /*0054*/ 	.byte	0x03, 0x5f
        /*0056*/ 	.short	0x0101


	//----- nvinfo : EIATTR_VRC_CTA_INIT_COUNT
	.align		4
        /*0058*/ 	.byte	0x02, 0x4a
	.zero		1
	.zero		1


	//----- nvinfo : EIATTR_EXIT_INSTR_OFFSETS
	.align		4
        /*005c*/ 	.byte	0x04, 0x1c
        /*005e*/ 	.short	(.L_47 - .L_46)


	//   ....[0]....
.L_46:
        /*0060*/ 	.word	0x00000080


	//   ....[1]....
        /*0064*/ 	.word	0x000000e0


	//   ....[2]....
        /*0068*/ 	.word	0x00001420


	//   ....[3]....
        /*006c*/ 	.word	0x000017a0


	//   ....[4]....
        /*0070*/ 	.word	0x000017f0


	//----- nvinfo : EIATTR_CRS_STACK_SIZE
	.align		4
.L_47:
        /*0074*/ 	.byte	0x04, 0x1e
        /*0076*/ 	.short	(.L_49 - .L_48)
.L_48:
        /*0078*/ 	.word	0x00000000


	//----- nvinfo : EIATTR_CBANK_PARAM_SIZE
	.align		4
.L_49:
        /*007c*/ 	.byte	0x03, 0x19
        /*007e*/ 	.short	0x0018


	//----- nvinfo : EIATTR_PARAM_CBANK
	.align		4
        /*0080*/ 	.byte	0x04, 0x0a
        /*0082*/ 	.short	(.L_51 - .L_50)
	.align		4
.L_50:
        /*0084*/ 	.word	index@(.nv.constant0._Z35reduceBlksKernel6_MultiplePerThreadPiS_ii)
        /*0088*/ 	.short	0x0380
        /*008a*/ 	.short	0x0018


	//----- nvinfo : EIATTR_SW_WAR
	.align		4
.L_51:
        /*008c*/ 	.byte	0x04, 0x36
        /*008e*/ 	.short	(.L_53 - .L_52)
.L_52:
        /*0090*/ 	.word	0x00000008
.L_53:


//--------------------- .nv.info._Z32reduceBlksKernel5_CompleteUnrollPiS_i --------------------------
	.section	.nv.info._Z32reduceBlksKernel5_CompleteUnrollPiS_i,"",@"SHT_CUDA_INFO"
	.sectionflags	@""
	.align	4


	//----- nvinfo : EIATTR_CUDA_API_VERSION
	.align		4
        /*0000*/ 	.byte	0x04, 0x37
        /*0002*/ 	.short	(.L_55 - .L_54)
.L_54:
        /*0004*/ 	.word	0x00000082


	//----- nvinfo : EIATTR_KPARAM_INFO
	.align		4
.L_55:
        /*0008*/ 	.byte	0x04, 0x17
        /*000a*/ 	.short	(.L_57 - .L_56)
.L_56:
        /*000c*/ 	.word	0x00000000
        /*0010*/ 	.short	0x0002
        /*0012*/ 	.short	0x0010
        /*0014*/ 	.byte	0x00, 0xf0, 0x11, 0x00


	//----- nvinfo : EIATTR_KPARAM_INFO
	.align		4
.L_57:
        /*0018*/ 	.byte	0x04, 0x17
        /*001a*/ 	.short	(.L_59 - .L_58)
.L_58:
        /*001c*/ 	.word	0x00000000
        /*0020*/ 	.short	0x0001
        /*0022*/ 	.short	0x0008
        /*0024*/ 	.byte	0x00, 0xf5, 0x21, 0x00


	//----- nvinfo : EIATTR_KPARAM_INFO
	.align		4
.L_59:
        /*0028*/ 	.byte	0x04, 0x17
        /*002a*/ 	.short	(.L_61 - .L_60)
.L_60:
        /*002c*/ 	.word	0x00000000
        /*0030*/ 	.short	0x0000
        /*0032*/ 	.short	0x0000
        /*0034*/ 	.byte	0x00, 0xf5, 0x21, 0x00


	//----- nvinfo : EIATTR_SPARSE_MMA_MASK
	.align		4
.L_61:
        /*0038*/ 	.byte	0x03, 0x50
        /*003a*/ 	.short	0x0000


	//----- nvinfo : EIATTR_MAXREG_COUNT
	.align		4
        /*003c*/ 	.byte	0x03, 0x1b
        /*003e*/ 	.short	0x00ff


	//----- nvinfo : EIATTR_NUM_BARRIERS
	.align		4
        /*0040*/ 	.byte	0x02, 0x4c
        /*0042*/ 	.byte	0x01
	.zero		1


	//----- nvinfo : EIATTR_MERCURY_ISA_VERSION
	.align		4
        /*0044*/ 	.byte	0x03, 0x5f
        /*0046*/ 	.short	0x0101


	//----- nvinfo : EIATTR_VRC_CTA_INIT_COUNT
	.align		4
        /*0048*/ 	.byte	0x02, 0x4a
	.zero		1
	.zero		1


	//----- nvinfo : EIATTR_EXIT_INSTR_OFFSETS
	.align		4
        /*004c*/ 	.byte	0x04, 0x1c
        /*004e*/ 	.short	(.L_63 - .L_62)


	//   ....[0]....
.L_62:
        /*0050*/ 	.word	0x00000070


	//   ....[1]....
        /*0054*/ 	.word	0x000000d0


	//   ....[2]....
        /*0058*/ 	.word	0x00000480


	//   ....[3]....
        /*005c*/ 	.word	0x00000800


	//   ....[4]....
        /*0060*/ 	.word	0x00000850


	//----- nvinfo : EIATTR_CRS_STACK_SIZE
	.align		4
.L_63:
        /*0064*/ 	.byte	0x04, 0x1e
        /*0066*/ 	.short	(.L_65 - .L_64)
.L_64:
        /*0068*/ 	.word	0x00000000


	//----- nvinfo : EIATTR_CBANK_PARAM_SIZE
	.align		4
.L_65:
        /*006c*/ 	.byte	0x03, 0x19
        /*006e*/ 	.short	0x0014


	//----- nvinfo : EIATTR_PARAM_CBANK
	.align		4
        /*0070*/ 	.byte	0x04, 0x0a
        /*0072*/ 	.short	(.L_67 - .L_66)
	.align		4
.L_66:
        /*0074*/ 	.word	index@(.nv.constant0._Z32reduceBlksKernel5_CompleteUnrollPiS_i)
        /*0078*/ 	.short	0x0380
        /*007a*/ 	.short	0x0014


	//----- nvinfo : EIATTR_SW_WAR
	.align		4
.L_67:
        /*007c*/ 	.byte	0x04, 0x36
        /*007e*/ 	.short	(.L_69 - .L_68)
.L_68:
        /*0080*/ 	.word	0x00000008
.L_69:


//--------------------- .nv.info._Z28reduceBlksKernel4_UnrollWarpPiS_i --------------------------
	.section	.nv.info._Z28reduceBlksKernel4_UnrollWarpPiS_i,"",@"SHT_CUDA_INFO"
	.sectionflags	@""
	.align	4


	//----- nvinfo : EIATTR_CUDA_API_VERSION
	.align		4
        /*0000*/ 	.byte	0x04, 0x37
        /*0002*/ 	.short	(.L_71 - .L_70)
.L_70:
        /*0004*/ 	.word	0x00000082


	//----- nvinfo : EIATTR_KPARAM_INFO
	.align		4
.L_71:
        /*0008*/ 	.byte	0x04, 0x17
        /*000a*/ 	.short	(.L_73 - .L_72)
.L_72:
        /*000c*/ 	.word	0x00000000
        /*0010*/ 	.short	0x0002
        /*0012*/ 	.short	0x0010
        /*0014*/ 	.byte	0x00, 0xf0, 0x11, 0x00


	//----- nvinfo : EIATTR_KPARAM_INFO
	.align		4
.L_73:
        /*0018*/ 	.byte	0x04, 0x17
        /*001a*/ 	.short	(.L_75 - .L_74)
.L_74:
        /*001c*/ 	.word	0x00000000
        /*0020*/ 	.short	0x0001
        /*0022*/ 	.short	0x0008
        /*0024*/ 	.byte	0x00, 0xf5, 0x21, 0x00


	//----- nvinfo : EIATTR_KPARAM_INFO
	.align		4
.L_75:
        /*0028*/ 	.byte	0x04, 0x17
        /*002a*/ 	.short	(.L_77 - .L_76)
.L_76:
        /*002c*/ 	.word	0x00000000
        /*0030*/ 	.short	0x0000
        /*0032*/ 	.short	0x0000
        /*0034*/ 	.byte	0x00, 0xf5, 0x21, 0x00


	//----- nvinfo : EIATTR_SPARSE_MMA_MASK
	.align		4
.L_77:
        /*0038*/ 	.byte	0x03, 0x50
        /*003a*/ 	.short	0x0000


	//----- nvinfo : EIATTR_MAXREG_COUNT
	.align		4
        /*003c*/ 	.byte	0x03, 0x1b
        /*003e*/ 	.short	0x00ff


	//----- nvinfo : EIATTR_NUM_BARRIERS
	.align		4
        /*0040*/ 	.byte	0x02, 0x4c
        /*0042*/ 	.byte	0x01
	.zero		1


	//----- nvinfo : EIATTR_MERCURY_ISA_VERSION
	.align		4
        /*0044*/ 	.byte	0x03, 0x5f
        /*0046*/ 	.short	0x0101


	//----- nvinfo : EIATTR_VRC_CTA_INIT_COUNT
	.align		4
        /*0048*/ 	.byte	0x02, 0x4a
	.zero		1
	.zero		1


	//----- nvinfo : EIATTR_EXIT_INSTR_OFFSETS
	.align		4
        /*004c*/ 	.byte	0x04, 0x1c
        /*004e*/ 	.short	(.L_79 - .L_78)


	//   ....[0]....
.L_78:
        /*0050*/ 	.word	0x00000070


	//   ....[1]....
        /*0054*/ 	.word	0x000000c0


	//   ....[2]....
        /*0058*/ 	.word	0x00000290


	//   ....[3]....
        /*005c*/ 	.word	0x00000620


	//   ....[4]....
        /*0060*/ 	.word	0x00000680


	//----- nvinfo : EIATTR_CRS_STACK_SIZE
	.align		4
.L_79:
        /*0064*/ 	.byte	0x04, 0x1e
        /*0066*/ 	.short	(.L_81 - .L_80)
.L_80:
        /*0068*/ 	.word	0x00000000


	//----- nvinfo : EIATTR_CBANK_PARAM_SIZE
	.align		4
.L_81:
        /*006c*/ 	.byte	0x03, 0x19
        /*006e*/ 	.short	0x0014


	//----- nvinfo : EIATTR_PARAM_CBANK
	.align		4
        /*0070*/ 	.byte	0x04, 0x0a
        /*0072*/ 	.short	(.L_83 - .L_82)
	.align		4
.L_82:
        /*0074*/ 	.word	index@(.nv.constant0._Z28reduceBlksKernel4_UnrollWarpPiS_i)
        /*0078*/ 	.short	0x0380
        /*007a*/ 	.short	0x0014


	//----- nvinfo : EIATTR_SW_WAR
	.align		4
.L_83:
        /*007c*/ 	.byte	0x04, 0x36
        /*007e*/ 	.short	(.L_85 - .L_84)
.L_84:
        /*0080*/ 	.word	0x00000008
.L_85:


//--------------------- .nv.info._Z17reduceBlksKernel3PiS_i --------------------------
	.section	.nv.info._Z17reduceBlksKernel3PiS_i,"",@"SHT_CUDA_INFO"
	.sectionflags	@""
	.align	4


	//----- nvinfo : EIATTR_CUDA_API_VERSION
	.align		4
        /*0000*/ 	.byte	0x04, 0x37
        /*0002*/ 	.short	(.L_87 - .L_86)
.L_86:
        /*0004*/ 	.word	0x00000082


	//----- nvinfo : EIATTR_KPARAM_INFO
	.align		4
.L_87:
        /*0008*/ 	.byte	0x04, 0x17
        /*000a*/ 	.short	(.L_89 - .L_88)
.L_88:
        /*000c*/ 	.word	0x00000000
        /*0010*/ 	.short	0x0002
        /*0012*/ 	.short	0x0010
        /*0014*/ 	.byte	0x00, 0xf0, 0x11, 0x00


	//----- nvinfo : EIATTR_KPARAM_INFO
	.align		4
.L_89:
        /*0018*/ 	.byte	0x04, 0x17
        /*001a*/ 	.short	(.L_91 - .L_90)
.L_90:
        /*001c*/ 	.word	0x00000000
        /*0020*/ 	.short	0x0001
        /*0022*/ 	.short	0x0008
        /*0024*/ 	.byte	0x00, 0xf5, 0x21, 0x00


	//----- nvinfo : EIATTR_KPARAM_INFO
	.align		4
.L_91:
        /*0028*/ 	.byte	0x04, 0x17
        /*002a*/ 	.short	(.L_93 - .L_92)
.L_92:
        /*002c*/ 	.word	0x00000000
        /*0030*/ 	.short	0x0000
        /*0032*/ 	.short	0x0000
        /*0034*/ 	.byte	0x00, 0xf5, 0x21, 0x00


	//----- nvinfo : EIATTR_SPARSE_MMA_MASK
	.align		4
.L_93:
        /*0038*/ 	.byte	0x03, 0x50
        /*003a*/ 	.short	0x0000


	//----- nvinfo : EIATTR_MAXREG_COUNT
	.align		4
        /*003c*/ 	.byte	0x03, 0x1b
        /*003e*/ 	.short	0x00ff


	//----- nvinfo : EIATTR_NUM_BARRIERS
	.align		4
        /*0040*/ 	.byte	0x02, 0x4c
        /*0042*/ 	.byte	0x01
	.zero		1


	//----- nvinfo : EIATTR_MERCURY_ISA_VERSION
	.align		4
        /*0044*/ 	.byte	0x03, 0x5f
        /*0046*/ 	.short	0x0101


	//----- nvinfo : EIATTR_VRC_CTA_INIT_COUNT
	.align		4
        /*0048*/ 	.byte	0x02, 0x4a
	.zero		1
	.zero		1


	//----- nvinfo : EIATTR_EXIT_INSTR_OFFSETS
	.align		4
        /*004c*/ 	.byte	0x04, 0x1c
        /*004e*/ 	.short	(.L_95 - .L_94)


	//   ....[0]....
.L_94:
        /*0050*/ 	.word	0x000000b0


	//   ....[1]....
        /*0054*/ 	.word	0x00000270


	//   ....[2]....
        /*0058*/ 	.word	0x000002d0


	//----- nvinfo : EIATTR_CRS_STACK_SIZE
	.align		4
.L_95:
        /*005c*/ 	.byte	0x04, 0x1e
        /*005e*/ 	.short	(.L_97 - .L_96)
.L_96:
        /*0060*/ 	.word	0x00000000


	//----- nvinfo : EIATTR_CBANK_PARAM_SIZE
	.align		4
.L_97:
        /*0064*/ 	.byte	0x03, 0x19
        /*0066*/ 	.short	0x0014


	//----- nvinfo : EIATTR_PARAM_CBANK
	.align		4
        /*0068*/ 	.byte	0x04, 0x0a
        /*006a*/ 	.short	(.L_99 - .L_98)
	.align		4
.L_98:
        /*006c*/ 	.word	index@(.nv.constant0._Z17reduceBlksKernel3PiS_i)
        /*0070*/ 	.short	0x0380
        /*0072*/ 	.short	0x0014


	//----- nvinfo : EIATTR_SW_WAR
	.align		4
.L_99:
        /*0074*/ 	.byte	0x04, 0x36
        /*0076*/ 	.short	(.L_101 - .L_100)
.L_100:
        /*0078*/ 	.word	0x00000008
.L_101:


//--------------------- .nv.info._Z17reduceBlksKernel2PiS_i --------------------------
	.section	.nv.info._Z17reduceBlksKernel2PiS_i,"",@"SHT_CUDA_INFO"
	.sectionflags	@""
	.align	4


	//----- nvinfo : EIATTR_CUDA_API_VERSION
	.align		4
        /*0000*/ 	.byte	0x04, 0x37
        /*0002*/ 	.short	(.L_103 - .L_102)
.L_102:
        /*0004*/ 	.word	0x00000082


	//----- nvinfo : EIATTR_KPARAM_INFO
	.align		4
.L_103:
        /*0008*/ 	.byte	0x04, 0x17
        /*000a*/ 	.short	(.L_105 - .L_104)
.L_104:
        /*000c*/ 	.word	0x00000000
        /*0010*/ 	.short	0x0002
        /*0012*/ 	.short	0x0010
        /*0014*/ 	.byte	0x00, 0xf0, 0x11, 0x00


	//----- nvinfo : EIATTR_KPARAM_INFO
	.align		4
.L_105:
        /*0018*/ 	.byte	0x04, 0x17
        /*001a*/ 	.short	(.L_107 - .L_106)
.L_106:
        /*001c*/ 	.word	0x00000000
        /*0020*/ 	.short	0x0001
        /*0022*/ 	.short	0x0008
        /*0024*/ 	.byte	0x00, 0xf5, 0x21, 0x00


	//----- nvinfo : EIATTR_KPARAM_INFO
	.align		4
.L_107:
        /*0028*/ 	.byte	0x04, 0x17
        /*002a*/ 	.short	(.L_109 - .L_108)
.L_108:
        /*002c*/ 	.word	0x00000000
        /*0030*/ 	.short	0x0000
        /*0032*/ 	.short	0x0000
        /*0034*/ 	.byte	0x00, 0xf5, 0x21, 0x00


	//----- nvinfo : EIATTR_SPARSE_MMA_MASK
	.align		4
.L_109:
        /*0038*/ 	.byte	0x03, 0x50
        /*003a*/ 	.short	0x0000


	//----- nvinfo : EIATTR_MAXREG_COUNT
	.align		4
        /*003c*/ 	.byte	0x03, 0x1b
        /*003e*/ 	.short	0x00ff


	//----- nvinfo : EIATTR_NUM_BARRIERS
	.align		4
        /*0040*/ 	.byte	0x02, 0x4c
        /*0042*/ 	.byte	0x01
	.zero		1


	//----- nvinfo : EIATTR_MERCURY_ISA_VERSION
	.align		4
        /*0044*/ 	.byte	0x03, 0x5f
        /*0046*/ 	.short	0x0101


	//----- nvinfo : EIATTR_VRC_CTA_INIT_COUNT
	.align		4
        /*0048*/ 	.byte	0x02, 0x4a
	.zero		1
	.zero		1


	//----- nvinfo : EIATTR_EXIT_INSTR_OFFSETS
	.align		4
        /*004c*/ 	.byte	0x04, 0x1c
        /*004e*/ 	.short	(.L_111 - .L_110)


	//   ....[0]....
.L_110:
        /*0050*/ 	.word	0x00000210


	//   ....[1]....
        /*0054*/ 	.word	0x00000270


	//----- nvinfo : EIATTR_CRS_STACK_SIZE
	.align		4
.L_111:
        /*0058*/ 	.byte	0x04, 0x1e
        /*005a*/ 	.short	(.L_113 - .L_112)
.L_112:
        /*005c*/ 	.word	0x00000000


	//----- nvinfo : EIATTR_CBANK_PARAM_SIZE
	.align		4
.L_113:
        /*0060*/ 	.byte	0x03, 0x19
        /*0062*/ 	.short	0x0014


	//----- nvinfo : EIATTR_PARAM_CBANK
	.align		4
        /*0064*/ 	.byte	0x04, 0x0a
        /*0066*/ 	.short	(.L_115 - .L_114)
	.align		4
.L_114:
        /*0068*/ 	.word	index@(.nv.constant0._Z17reduceBlksKernel2PiS_i)
        /*006c*/ 	.short	0x0380
        /*006e*/ 	.short	0x0014


	//----- nvinfo : EIATTR_SW_WAR
	.align		4
.L_115:
        /*0070*/ 	.byte	0x04, 0x36
        /*0072*/ 	.short	(.L_117 - .L_116)
.L_116:
        /*0074*/ 	.word	0x00000008
.L_117:


//--------------------- .nv.info._Z17reduceBlksKernel1PiS_i --------------------------
	.section	.nv.info._Z17reduceBlksKernel1PiS_i,"",@"SHT_CUDA_INFO"
	.sectionflags	@""
	.align	4


	//----- nvinfo : EIATTR_CUDA_API_VERSION
	.align		4
        /*0000*/ 	.byte	0x04, 0x37
        /*0002*/ 	.short	(.L_119 - .L_118)
.L_118:
        /*0004*/ 	.word	0x00000082


	//----- nvinfo : EIATTR_KPARAM_INFO
	.align		4
.L_119:
        /*0008*/ 	.byte	0x04, 0x17
        /*000a*/ 	.short	(.L_121 - .L_120)
.L_120:
        /*000c*/ 	.word	0x00000000
        /*0010*/ 	.short	0x0002
        /*0012*/ 	.short	0x0010
        /*0014*/ 	.byte	0x00, 0xf0, 0x11, 0x00


	//----- nvinfo : EIATTR_KPARAM_INFO
	.align		4
.L_121:
        /*0018*/ 	.byte	0x04, 0x17
        /*001a*/ 	.short	(.L_123 - .L_122)
.L_122:
        /*001c*/ 	.word	0x00000000
        /*0020*/ 	.short	0x0001
        /*0022*/ 	.short	0x0008
        /*0024*/ 	.byte	0x00, 0xf5, 0x21, 0x00


	//----- nvinfo : EIATTR_KPARAM_INFO
	.align		4
.L_123:
        /*0028*/ 	.byte	0x04, 0x17
        /*002a*/ 	.short	(.L_125 - .L_124)
.L_124:
        /*002c*/ 	.word	0x00000000
        /*0030*/ 	.short	0x0000
        /*0032*/ 	.short	0x0000
        /*0034*/ 	.byte	0x00, 0xf5, 0x21, 0x00


	//----- nvinfo : EIATTR_SPARSE_MMA_MASK
	.align		4
.L_125:
        /*0038*/ 	.byte	0x03, 0x50
        /*003a*/ 	.short	0x0000


	//----- nvinfo : EIATTR_MAXREG_COUNT
	.align		4
        /*003c*/ 	.byte	0x03, 0x1b
        /*003e*/ 	.short	0x00ff


	//----- nvinfo : EIATTR_NUM_BARRIERS
	.align		4
        /*0040*/ 	.byte	0x02, 0x4c
        /*0042*/ 	.byte	0x01
	.zero		1


	//----- nvinfo : EIATTR_MERCURY_ISA_VERSION
	.align		4
        /*0044*/ 	.byte	0x03, 0x5f
        /*0046*/ 	.short	0x0101


	//----- nvinfo : EIATTR_VRC_CTA_INIT_COUNT
	.align		4
        /*0048*/ 	.byte	0x02, 0x4a
	.zero		1
	.zero		1


	//----- nvinfo : EIATTR_EXIT_INSTR_OFFSETS
	.align		4
        /*004c*/ 	.byte	0x04, 0x1c
        /*004e*/ 	.short	(.L_127 - .L_126)


	//   ....[0]....
.L_126:
        /*0050*/ 	.word	0x00000090


	//   ....[1]....
        /*0054*/ 	.word	0x00000210


	//   ....[2]....
        /*0058*/ 	.word	0x00000270


	//----- nvinfo : EIATTR_CRS_STACK_SIZE
	.align		4
.L_127:
        /*005c*/ 	.byte	0x04, 0x1e
        /*005e*/ 	.short	(.L_129 - .L_128)
.L_128:
        /*0060*/ 	.word	0x00000000


	//----- nvinfo : EIATTR_CBANK_PARAM_SIZE
	.align		4
.L_129:
        /*0064*/ 	.byte	0x03, 0x19
        /*0066*/ 	.short	0x0014


	//----- nvinfo : EIATTR_PARAM_CBANK
	.align		4
        /*0068*/ 	.byte	0x04, 0x0a
        /*006a*/ 	.short	(.L_131 - .L_130)
	.align		4
.L_130:
        /*006c*/ 	.word	index@(.nv.constant0._Z17reduceBlksKernel1PiS_i)
        /*0070*/ 	.short	0x0380
        /*0072*/ 	.short	0x0014


	//----- nvinfo : EIATTR_SW_WAR
	.align		4
.L_131:
        /*0074*/ 	.byte	0x04, 0x36
        /*0076*/ 	.short	(.L_133 - .L_132)
.L_132:
        /*0078*/ 	.word	0x00000008
.L_133:


//--------------------- .nv.callgraph             --------------------------
	.section	.nv.callgraph,"",@"SHT_CUDA_CALLGRAPH"
	.align	4
	.sectionentsize	8
	.align		4
        /*0000*/ 	.word	0x00000000
	.align		4
        /*0004*/ 	.word	0xffffffff
	.align		4
        /*0008*/ 	.word	0x00000000
	.align		4
        /*000c*/ 	.word	0xfffffffe
	.align		4
        /*0010*/ 	.word	0x00000000
	.align		4
        /*0014*/ 	.word	0xfffffffd
	.align		4
        /*0018*/ 	.word	0x00000000
	.align		4
        /*001c*/ 	.word	0xfffffffc


//--------------------- .text._Z35reduceBlksKernel6_MultiplePerThreadPiS_ii --------------------------
	.section	.text._Z35reduceBlksKernel6_MultiplePerThreadPiS_ii,"ax",@progbits
	.align	128
        .global         _Z35reduceBlksKernel6_MultiplePerThreadPiS_ii
        .type           _Z35reduceBlksKernel6_MultiplePerThreadPiS_ii,@function
        .size           _Z35reduceBlksKernel6_MultiplePerThreadPiS_ii,(.L_x_87 - _Z35reduceBlksKernel6_MultiplePerThreadPiS_ii)
        .other          _Z35reduceBlksKernel6_MultiplePerThreadPiS_ii,@"STO_CUDA_ENTRY STV_DEFAULT"
_Z35reduceBlksKernel6_MultiplePerThreadPiS_ii:
.text._Z35reduceBlksKernel6_MultiplePerThreadPiS_ii:
[----:B------:R-:W-:Y:S08]  /*0000*/  LDC R1, c[0x0][0x37c] ;  /* 0x0000df00ff017b82 */ /* 0x000ff00000000800 */
[----:B------:R-:W0:Y:S01]  /*0010*/  S2UR UR5, SR_CTAID.X ;  /* 0x00000000000579c3 */ /* 0x000e220000002500 */
[----:B------:R-:W1:Y:S07]  /*0020*/  LDCU.64 UR8, c[0x0][0x390] ;  /* 0x00007200ff0877ac */ /* 0x000e6e0008000a00 */
[----:B------:R-:W2:Y:S01]  /*0030*/  LDC R0, c[0x0][0x360] ;  /* 0x0000d800ff007b82 */ /* 0x000ea20000000800 */
[----:B0-----:R-:W-:-:S06]  /*0040*/  USHF.L.U32 UR6, UR5, 0x1, URZ ;  /* 0x0000000105067899 */ /* 0x001fcc00080006ff */
[----:B--2---:R-:W-:-:S04]  /*0050*/  IMAD R5, R0, UR6, RZ ;  /* 0x0000000600057c24 */ /* 0x004fc8000f8e02ff */
[----:B-1----:R-:W-:-:S05]  /*0060*/  IMAD R2, R5, UR9, RZ ;  /* 0x0000000905027c24 */ /* 0x002fca000f8e02ff */
[----:B------:R-:W-:-:S13]  /*0070*/  ISETP.GE.AND P0, PT, R2, UR8, PT ;  /* 0x0000000802007c0c */ /* 0x000fda000bf06270 */
[----:B------:R-:W-:Y:S05]  /*0080*/  @P0 EXIT ;  /* 0x000000000000094d */ /* 0x000fea0003800000 */
[----:B------:R-:W0:Y:S01]  /*0090*/  S2R R3, SR_TID.X ;  /* 0x0000000000037919 */ /* 0x000e220000002100 */
[----:B------:R-:W-:-:S05]  /*00a0*/  LEA R4, R0, R5, 0x1 ;  /* 0x0000000500047211 */ /* 0x000fca00078e08ff */
[----:B------:R-:W-:-:S05]  /*00b0*/  IMAD R4, R4, UR9, RZ ;  /* 0x0000000904047c24 */ /* 0x000fca000f8e02ff */
[----:B------:R-:W-:Y:S02]  /*00c0*/  VIMNMX R4, PT, PT, R4, UR8, PT ;  /* 0x0000000804047c48 */ /* 0x000fe4000bfe0100 */
[----:B0-----:R-:W-:-:S13]  /*00d0*/  ISETP.GE.U32.AND P0, PT, R3, R0, PT ;  /* 0x000000000300720c */ /* 0x001fda0003f06070 */
[----:B------:R-:W-:Y:S05]  /*00e0*/  @P0 EXIT ;  /* 0x000000000000094d */ /* 0x000fea0003800000 */
[----:B------:R-:W-:Y:S01]  /*00f0*/  UISETP.GE.AND UP0, UPT, UR9, 0x1, UPT ;  /* 0x000000010900788c */ /* 0x000fe2000bf06270 */
[----:B------:R-:W-:Y:S01]  /*0100*/  HFMA2 R5, -RZ, RZ, 0, 0 ;  /* 0x00000000ff057431 */ /* 0x000fe200000001ff */
[----:B------:R-:W0:Y:S07]  /*0110*/  LDCU.64 UR20, c[0x0][0x358] ;  /* 0x00006b00ff1477ac */ /* 0x000e2e0008000a00 */
[----:B------:R-:W-:Y:S05]  /*0120*/  BRA.U !UP0, `(.L_x_0) ;  /* 0x0000000d08c87547 */ /* 0x000fea000b800000 */
[----:B------:R-:W-:Y:S02]  /*0130*/  UISETP.GE.U32.AND UP1, UPT, UR9, 0x8, UPT ;  /* 0x000000080900788c */ /* 0x000fe4000bf26070 */
[----:B------:R-:W-:Y:S01]  /*0140*/  IMAD R6, R0, UR9, RZ ;  /* 0x0000000900067c24 */ /* 0x000fe2000f8e02ff */
[----:B------:R-:W-:Y:S01]  /*0150*/  ULOP3.LUT UR7, UR9, 0x7, URZ, 0xc0, !UPT ;  /* 0x0000000709077892 */ /* 0x000fe2000f8ec0ff */
[----:B------:R-:W-:Y:S01]  /*0160*/  IMAD.MOV.U32 R5, RZ, RZ, RZ ;  /* 0x000000ffff057224 */ /* 0x000fe200078e00ff */
[----:B------:R-:W-:Y:S02]  /*0170*/  UMOV UR4, URZ ;  /* 0x000000ff00047c82 */ /* 0x000fe40008000000 */
[----:B------:R-:W-:Y:S02]  /*0180*/  UISETP.NE.AND UP0, UPT, UR7, URZ, UPT ;  /* 0x000000ff0700728c */ /* 0x000fe4000bf05270 */
[----:B------:R-:W-:Y:S09]  /*0190*/  BRA.U !UP1, `(.L_x_1) ;  /* 0x0000000909207547 */ /* 0x000ff2000b800000 */
[----:B------:R-:W-:Y:S01]  /*01a0*/  UIMAD UR5, UR5, UR9, URZ ;  /* 0x00000009050572a4 */ /* 0x000fe2000f8e02ff */
[----:B------:R-:W-:Y:S01]  /*01b0*/  IMAD R22, R6, UR6, R6 ;  /* 0x0000000606167c24 */ /* 0x000fe2000f8e0206 */
[----:B------:R-:W-:Y:S01]  /*01c0*/  UIMAD UR8, UR6, UR9, UR9 ;  /* 0x00000009060872a4 */ /* 0x000fe2000f8e0209 */
[-C--:B------:R-:W-:Y:S01]  /*01d0*/  IADD3 R7, PT, PT, R2, R3.reuse, RZ ;  /* 0x0000000302077210 */ /* 0x080fe20007ffe0ff */
[----:B------:R-:W-:Y:S01]  /*01e0*/  USHF.L.U32 UR5, UR5, 0x1, URZ ;  /* 0x0000000105057899 */ /* 0x000fe200080006ff */
[----:B------:R-:W-:Y:S01]  /*01f0*/  IMAD.MOV.U32 R5, RZ, RZ, RZ ;  /* 0x000000ffff057224 */ /* 0x000fe200078e00ff */
[----:B------:R-:W-:Y:S01]  /*0200*/  ULOP3.LUT UR4, UR9, 0x7ffffff8, URZ, 0xc0, !UPT ;  /* 0x7ffffff809047892 */ /* 0x000fe2000f8ec0ff */
[-C--:B------:R-:W-:Y:S01]  /*0210*/  IADD3 R22, PT, PT, R22, R3.reuse, RZ ;  /* 0x0000000316167210 */ /* 0x080fe20007ffe0ff */
[----:B------:R-:W-:Y:S02]  /*0220*/  UIADD3 UR9, UPT, UPT, UR8, 0x2, URZ ;  /* 0x0000000208097890 */ /* 0x000fe4000fffe0ff */
[C-C-:B------:R-:W-:Y:S01]  /*0230*/  IMAD R8, R0.reuse, UR8, R0.reuse ;  /* 0x0000000800087c24 */ /* 0x140fe2000f8e0200 */
[----:B------:R-:W-:Y:S01]  /*0240*/  UIADD3 UR10, UPT, UPT, UR8, 0x3, URZ ;  /* 0x00000003080a7890 */ /* 0x000fe2000fffe0ff */
[----:B------:R-:W-:Y:S01]  /*0250*/  IMAD R18, R0, UR5, R0 ;  /* 0x0000000500127c24 */ /* 0x000fe2000f8e0200 */
[----:B------:R-:W-:Y:S01]  /*0260*/  UIADD3 UR11, UPT, UPT, UR8, 0x4, URZ ;  /* 0x00000004080b7890 */ /* 0x000fe2000fffe0ff */
[--C-:B------:R-:W-:Y:S01]  /*0270*/  IMAD.IADD R29, R8, 0x1, R3.reuse ;  /* 0x00000001081d7824 */ /* 0x100fe200078e0203 */
[----:B------:R-:W-:Y:S01]  /*0280*/  UIADD3 UR12, UPT, UPT, UR8, 0x5, URZ ;  /* 0x00000005080c7890 */ /* 0x000fe2000fffe0ff */
[C-C-:B------:R-:W-:Y:S01]  /*0290*/  IMAD R8, R0.reuse, UR9, R3.reuse ;  /* 0x0000000900087c24 */ /* 0x140fe2000f8e0203 */
        /* <DEDUP_REMOVED lines=9> */
[--C-:B------:R-:W-:Y:S01]  /*0330*/  IMAD R27, R0, UR14, R3.reuse ;  /* 0x0000000e001b7c24 */ /* 0x100fe2000f8e0203 */
[----:B------:R-:W-:Y:S01]  /*0340*/  UIADD3 UR8, UPT, UPT, UR5, 0x5, URZ ;  /* 0x0000000505087890 */ /* 0x000fe2000fffe0ff */
[----:B------:R-:W-:Y:S01]  /*0350*/  IADD3 R9, PT, PT, R18, R3, RZ ;  /* 0x0000000312097210 */ /* 0x000fe20007ffe0ff */
[----:B------:R-:W-:Y:S01]  /*0360*/  UIADD3 UR17, UPT, UPT, UR5, 0x6, URZ ;  /* 0x0000000605117890 */ /* 0x000fe2000fffe0ff */
[C-C-:B------:R-:W-:Y:S01]  /*0370*/  IMAD R11, R0.reuse, UR15, R3.reuse ;  /* 0x0000000f000b7c24 */ /* 0x140fe2000f8e0203 */
[----:B------:R-:W-:Y:S01]  /*0380*/  UIADD3 UR18, UPT, UPT, UR5, 0x7, URZ ;  /* 0x0000000705127890 */ /* 0x000fe2000fffe0ff */
[C-C-:B------:R-:W-:Y:S01]  /*0390*/  IMAD R13, R0.reuse, UR6, R3.reuse ;  /* 0x00000006000d7c24 */ /* 0x140fe2000f8e0203 */
[----:B------:R-:W-:Y:S01]  /*03a0*/  UIADD3 UR19, UPT, UPT, -UR4, URZ, URZ ;  /* 0x000000ff04137290 */ /* 0x000fe2000fffe1ff */
[----:B------:R-:W-:-:S02]  /*03b0*/  IMAD R15, R0, UR16, R3 ;  /* 0x00000010000f7c24 */ /* 0x000fc4000f8e0203 */
[C-C-:B------:R-:W-:Y:S02]  /*03c0*/  IMAD R17, R0.reuse, UR8, R3.reuse ;  /* 0x0000000800117c24 */ /* 0x140fe4000f8e0203 */
[C-C-:B------:R-:W-:Y:S02]  /*03d0*/  IMAD R23, R0.reuse, UR17, R3.reuse ;  /* 0x0000001100177c24 */ /* 0x140fe4000f8e0203 */
[----:B------:R-:W-:-:S07]  /*03e0*/  IMAD R25, R0, UR18, R3 ;  /* 0x0000001200197c24 */ /* 0x000fce000f8e0203 */
.L_x_2:
[----:B------:R-:W-:-:S13]  /*03f0*/  ISETP.GE.AND P0, PT, R7, R4, PT ;  /* 0x000000040700720c */ /* 0x000fda0003f06270 */
[----:B------:R-:W1:Y:S02]  /*0400*/  @!P0 LDC.64 R18, c[0x0][0x380] ;  /* 0x0000e000ff128b82 */ /* 0x000e640000000a00 */
[----:B-1----:R-:W-:-:S06]  /*0410*/  @!P0 IMAD.WIDE R18, R7, 0x4, R18 ;  /* 0x0000000407128825 */ /* 0x002fcc00078e0212 */
[----:B0-----:R-:W2:Y:S01]  /*0420*/  @!P0 LDG.E R18, desc[UR20][R18.64] ;  /* 0x0000001412128981 */ /* 0x001ea2000c1e1900 */
[-C--:B------:R-:W-:Y:S02]  /*0430*/  ISETP.GE.AND P2, PT, R22, R4.reuse, PT ;  /* 0x000000041600720c */ /* 0x080fe40003f46270 */
[-C--:B------:R-:W-:Y:S02]  /*0440*/  ISETP.GE.AND P3, PT, R9, R4.reuse, PT ;  /* 0x000000040900720c */ /* 0x080fe40003f66270 */
[----:B------:R-:W-:-:S09]  /*0450*/  ISETP.GE.AND P4, PT, R29, R4, PT ;  /* 0x000000041d00720c */ /* 0x000fd20003f86270 */
[----:B------:R-:W0:Y:S02]  /*0460*/  @!P2 LDC.64 R20, c[0x0][0x380] ;  /* 0x0000e000ff14ab82 */ /* 0x000e240000000a00 */
[----:B0-----:R-:W-:-:S06]  /*0470*/  @!P2 IMAD.WIDE R20, R22, 0x4, R20 ;  /* 0x000000041614a825 */ /* 0x001fcc00078e0214 */
[----:B------:R-:W3:Y:S01]  /*0480*/  @!P2 LDG.E R20, desc[UR20][R20.64] ;  /* 0x000000141414a981 */ /* 0x000ee2000c1e1900 */
[----:B--2---:R-:W-:Y:S02]  /*0490*/  @!P0 IMAD.IADD R5, R5, 0x1, R18 ;  /* 0x0000000105058824 */ /* 0x004fe400078e0212 */
[----:B------:R-:W0:Y:S02]  /*04a0*/  @!P3 LDC.64 R18, c[0x0][0x380] ;  /* 0x0000e000ff12bb82 */ /* 0x000e240000000a00 */
[----:B0-----:R-:W-:-:S05]  /*04b0*/  @!P3 IMAD.WIDE R18, R9, 0x4, R18 ;  /* 0x000000040912b825 */ /* 0x001fca00078e0212 */
[----:B------:R0:W2:Y:S02]  /*04c0*/  @!P3 LDG.E R24, desc[UR20][R18.64] ;  /* 0x000000141218b981 */ /* 0x0000a4000c1e1900 */
[----:B0-----:R-:W0:Y:S02]  /*04d0*/  @!P4 LDC.64 R18, c[0x0][0x380] ;  /* 0x0000e000ff12cb82 */ /* 0x001e240000000a00 */
[----:B0-----:R-:W-:-:S05]  /*04e0*/  @!P4 IMAD.WIDE R18, R29, 0x4, R18 ;  /* 0x000000041d12c825 */ /* 0x001fca00078e0212 */
[----:B------:R0:W4:Y:S01]  /*04f0*/  @!P4 LDG.E R26, desc[UR20][R18.64] ;  /* 0x00000014121ac981 */ /* 0x000122000c1e1900 */
[----:B------:R-:W-:Y:S02]  /*0500*/  ISETP.GE.AND P1, PT, R11, R4, PT ;  /* 0x000000040b00720c */ /* 0x000fe40003f26270 */
[----:B---3--:R-:W-:-:S11]  /*0510*/  @!P2 IADD3 R5, PT, PT, R5, R20, RZ ;  /* 0x000000140505a210 */ /* 0x008fd60007ffe0ff */
[----:B------:R-:W1:Y:S01]  /*0520*/  @!P1 LDC.64 R20, c[0x0][0x380] ;  /* 0x0000e000ff149b82 */ /* 0x000e620000000a00 */
[----:B------:R-:W-:-:S13]  /*0530*/  ISETP.GE.AND P0, PT, R8, R4, PT ;  /* 0x000000040800720c */ /* 0x000fda0003f06270 */
[----:B0-----:R-:W0:Y:S01]  /*0540*/  @!P0 LDC.64 R18, c[0x0][0x380] ;  /* 0x0000e000ff128b82 */ /* 0x001e220000000a00 */
[----:B-1----:R-:W-:-:S06]  /*0550*/  @!P1 IMAD.WIDE R20, R11, 0x4, R20 ;  /* 0x000000040b149825 */ /* 0x002fcc00078e0214 */
[----:B------:R-:W3:Y:S01]  /*0560*/  @!P1 LDG.E R20, desc[UR20][R20.64] ;  /* 0x0000001414149981 */ /* 0x000ee2000c1e1900 */
[----:B0-----:R-:W-:-:S04]  /*0570*/  @!P0 IMAD.WIDE R18, R8, 0x4, R18 ;  /* 0x0000000408128825 */ /* 0x001fc800078e0212 */
[----:B--2---:R-:W-:Y:S02]  /*0580*/  @!P3 IMAD.IADD R5, R5, 0x1, R24 ;  /* 0x000000010505b824 */ /* 0x004fe400078e0218 */
[----:B------:R0:W2:Y:S03]  /*0590*/  @!P0 LDG.E R24, desc[UR20][R18.64] ;  /* 0x0000001412188981 */ /* 0x0000a6000c1e1900 */
[----:B----4-:R-:W-:Y:S02]  /*05a0*/  @!P4 IADD3 R5, PT, PT, R5, R26, RZ ;  /* 0x0000001a0505c210 */ /* 0x010fe40007ffe0ff */
[----:B------:R-:W-:-:S13]  /*05b0*/  ISETP.GE.AND P4, PT, R13, R4, PT ;  /* 0x000000040d00720c */ /* 0x000fda0003f86270 */
[----:B0-----:R-:W0:Y:S02]  /*05c0*/  @!P4 LDC.64 R18, c[0x0][0x380] ;  /* 0x0000e000ff12cb82 */ /* 0x001e240000000a00 */
[----:B0-----:R-:W-:-:S05]  /*05d0*/  @!P4 IMAD.WIDE R18, R13, 0x4, R18 ;  /* 0x000000040d12c825 */ /* 0x001fca00078e0212 */
[----:B------:R0:W4:Y:S01]  /*05e0*/  @!P4 LDG.E R26, desc[UR20][R18.64] ;  /* 0x00000014121ac981 */ /* 0x000122000c1e1900 */
[----:B------:R-:W-:Y:S01]  /*05f0*/  ISETP.GE.AND P2, PT, R10, R4, PT ;  /* 0x000000040a00720c */ /* 0x000fe20003f46270 */
[----:B---3--:R-:W-:-:S12]  /*0600*/  @!P1 IMAD.IADD R5, R5, 0x1, R20 ;  /* 0x0000000105059824 */ /* 0x008fd800078e0214 */
[----:B------:R-:W1:Y:S01]  /*0610*/  @!P2 LDC.64 R20, c[0x0][0x380] ;  /* 0x0000e000ff14ab82 */ /* 0x000e620000000a00 */
[----:B------:R-:W-:-:S13]  /*0620*/  ISETP.GE.AND P3, PT, R15, R4, PT ;  /* 0x000000040f00720c */ /* 0x000fda0003f66270 */
[----:B0-----:R-:W0:Y:S01]  /*0630*/  @!P3 LDC.64 R18, c[0x0][0x380] ;  /* 0x0000e000ff12bb82 */ /* 0x001e220000000a00 */
[----:B-1----:R-:W-:-:S06]  /*0640*/  @!P2 IMAD.WIDE R20, R10, 0x4, R20 ;  /* 0x000000040a14a825 */ /* 0x002fcc00078e0214 */
[----:B------:R-:W3:Y:S01]  /*0650*/  @!P2 LDG.E R20, desc[UR20][R20.64] ;  /* 0x000000141414a981 */ /* 0x000ee2000c1e1900 */
[----:B0-----:R-:W-:Y:S01]  /*0660*/  @!P3 IMAD.WIDE R18, R15, 0x4, R18 ;  /* 0x000000040f12b825 */ /* 0x001fe200078e0212 */
[----:B--2---:R-:W-:-:S04]  /*0670*/  @!P0 IADD3 R5, PT, PT, R5, R24, RZ ;  /* 0x0000001805058210 */ /* 0x004fc80007ffe0ff */
[----:B------:R0:W2:Y:S01]  /*0680*/  @!P3 LDG.E R24, desc[UR20][R18.64] ;  /* 0x000000141218b981 */ /* 0x0000a2000c1e1900 */
[----:B----4-:R-:W-:Y:S01]  /*0690*/  @!P4 IMAD.IADD R5, R5, 0x1, R26 ;  /* 0x000000010505c824 */ /* 0x010fe200078e021a */
[----:B------:R-:W-:-:S13]  /*06a0*/  ISETP.GE.AND P4, PT, R12, R4, PT ;  /* 0x000000040c00720c */ /* 0x000fda0003f86270 */
[----:B0-----:R-:W0:Y:S02]  /*06b0*/  @!P4 LDC.64 R18, c[0x0][0x380] ;  /* 0x0000e000ff12cb82 */ /* 0x001e240000000a00 */
[----:B0-----:R-:W-:-:S05]  /*06c0*/  @!P4 IMAD.WIDE R18, R12, 0x4, R18 ;  /* 0x000000040c12c825 */ /* 0x001fca00078e0212 */
[----:B------:R0:W4:Y:S01]  /*06d0*/  @!P4 LDG.E R26, desc[UR20][R18.64] ;  /* 0x00000014121ac981 */ /* 0x000122000c1e1900 */
[-C--:B------:R-:W-:Y:S02]  /*06e0*/  ISETP.GE.AND P1, PT, R17, R4.reuse, PT ;  /* 0x000000041100720c */ /* 0x080fe40003f26270 */
[----:B------:R-:W-:Y:S02]  /*06f0*/  ISETP.GE.AND P0, PT, R14, R4, PT ;  /* 0x000000040e00720c */ /* 0x000fe40003f06270 */
[----:B---3--:R-:W-:-:S09]  /*0700*/  @!P2 IADD3 R5, PT, PT, R5, R20, RZ ;  /* 0x000000140505a210 */ /* 0x008fd20007ffe0ff */
[----:B------:R-:W1:Y:S08]  /*0710*/  @!P1 LDC.64 R20, c[0x0][0x380] ;  /* 0x0000e000ff149b82 */ /* 0x000e700000000a00 */
[----:B0-----:R-:W0:Y:S01]  /*0720*/  @!P0 LDC.64 R18, c[0x0][0x380] ;  /* 0x0000e000ff128b82 */ /* 0x001e220000000a00 */
[----:B------:R-:W-:Y:S01]  /*0730*/  ISETP.GE.AND P2, PT, R23, R4, PT ;  /* 0x000000041700720c */ /* 0x000fe20003f46270 */
[----:B-1----:R-:W-:-:S06]  /*0740*/  @!P1 IMAD.WIDE R20, R17, 0x4, R20 ;  /* 0x0000000411149825 */ /* 0x002fcc00078e0214 */
[----:B------:R-:W3:Y:S01]  /*0750*/  @!P1 LDG.E R20, desc[UR20][R20.64] ;  /* 0x0000001414149981 */ /* 0x000ee2000c1e1900 */
[----:B0-----:R-:W-:-:S04]  /*0760*/  @!P0 IMAD.WIDE R18, R14, 0x4, R18 ;  /* 0x000000040e128825 */ /* 0x001fc800078e0212 */
[----:B--2---:R-:W-:Y:S02]  /*0770*/  @!P3 IMAD.IADD R5, R5, 0x1, R24 ;  /* 0x000000010505b824 */ /* 0x004fe400078e0218 */
[----:B------:R0:W2:Y:S02]  /*0780*/  @!P0 LDG.E R24, desc[UR20][R18.64] ;  /* 0x0000001412188981 */ /* 0x0000a4000c1e1900 */
[----:B0-----:R-:W0:Y:S02]  /*0790*/  @!P2 LDC.64 R18, c[0x0][0x380] ;  /* 0x0000e000ff12ab82 */ /* 0x001e240000000a00 */
[----:B0-----:R-:W-:Y:S01]  /*07a0*/  @!P2 IMAD.WIDE R18, R23, 0x4, R18 ;  /* 0x000000041712a825 */ /* 0x001fe200078e0212 */
[----:B----4-:R-:W-:-:S04]  /*07b0*/  @!P4 IADD3 R5, PT, PT, R5, R26, RZ ;  /* 0x0000001a0505c210 */ /* 0x010fc80007ffe0ff */
[----:B------:R0:W4:Y:S01]  /*07c0*/  @!P2 LDG.E R26, desc[UR20][R18.64] ;  /* 0x00000014121aa981 */ /* 0x000122000c1e1900 */
[----:B------:R-:W-:-:S13]  /*07d0*/  ISETP.GE.AND P3, PT, R16, R4, PT ;  /* 0x000000041000720c */ /* 0x000fda0003f66270 */
[----:B0-----:R-:W0:Y:S01]  /*07e0*/  @!P3 LDC.64 R18, c[0x0][0x380] ;  /* 0x0000e000ff12bb82 */ /* 0x001e220000000a00 */
[----:B------:R-:W-:Y:S01]  /*07f0*/  ISETP.GE.AND P4, PT, R25, R4, PT ;  /* 0x000000041900720c */ /* 0x000fe20003f86270 */
[----:B---3--:R-:W-:Y:S02]  /*0800*/  @!P1 IMAD.IADD R5, R5, 0x1, R20 ;  /* 0x0000000105059824 */ /* 0x008fe400078e0214 */
[----:B0-----:R-:W-:-:S10]  /*0810*/  @!P3 IMAD.WIDE R18, R16, 0x4, R18 ;  /* 0x000000041012b825 */ /* 0x001fd400078e0212 */
[----:B------:R-:W0:Y:S02]  /*0820*/  @!P4 LDC.64 R20, c[0x0][0x380] ;  /* 0x0000e000ff14cb82 */ /* 0x000e240000000a00 */
[----:B0-----:R-:W-:-:S06]  /*0830*/  @!P4 IMAD.WIDE R20, R25, 0x4, R20 ;  /* 0x000000041914c825 */ /* 0x001fcc00078e0214 */
[----:B------:R-:W3:Y:S01]  /*0840*/  @!P4 LDG.E R20, desc[UR20][R20.64] ;  /* 0x000000141414c981 */ /* 0x000ee2000c1e1900 */
[----:B--2---:R-:W-:Y:S02]  /*0850*/  @!P0 IADD3 R5, PT, PT, R5, R24, RZ ;  /* 0x0000001805058210 */ /* 0x004fe40007ffe0ff */
[----:B------:R-:W-:Y:S01]  /*0860*/  ISETP.GE.AND P0, PT, R27, R4, PT ;  /* 0x000000041b00720c */ /* 0x000fe20003f06270 */
[----:B------:R0:W2:-:S12]  /*0870*/  @!P3 LDG.E R24, desc[UR20][R18.64] ;  /* 0x000000141218b981 */ /* 0x000098000c1e1900 */
[----:B0-----:R-:W0:Y:S02]  /*0880*/  @!P0 LDC.64 R18, c[0x0][0x380] ;  /* 0x0000e000ff128b82 */ /* 0x001e240000000a00 */
[----:B0-----:R-:W-:-:S04]  /*0890*/  @!P0 IMAD.WIDE R18, R27, 0x4, R18 ;  /* 0x000000041b128825 */ /* 0x001fc800078e0212 */
[----:B----4-:R-:W-:Y:S02]  /*08a0*/  @!P2 IMAD.IADD R5, R5, 0x1, R26 ;  /* 0x000000010505a824 */ /* 0x010fe400078e021a */
[----:B------:R-:W4:Y:S01]  /*08b0*/  @!P0 LDG.E R26, desc[UR20][R18.64] ;  /* 0x00000014121a8981 */ /* 0x000f22000c1e1900 */
[----:B------:R-:W-:-:S04]  /*08c0*/  UIADD3 UR19, UPT, UPT, UR19, 0x8, URZ ;  /* 0x0000000813137890 */ /* 0x000fc8000fffe0ff */
[----:B------:R-:W-:Y:S01]  /*08d0*/  UISETP.NE.AND UP1, UPT, UR19, URZ, UPT ;  /* 0x000000ff1300728c */ /* 0x000fe2000bf25270 */
[C---:B------:R-:W-:Y:S01]  /*08e0*/  LEA R7, R0.reuse, R7, 0x3 ;  /* 0x0000000700077211 */ /* 0x040fe200078e18ff */
[C---:B------:R-:W-:Y:S01]  /*08f0*/  IMAD R9, R0.reuse, 0x8, R9 ;  /* 0x0000000800097824 */ /* 0x040fe200078e0209 */
        /* <DEDUP_REMOVED lines=12> */
[----:B------:R-:W-:-:S02]  /*09c0*/  LEA R16, R0, R16, 0x3 ;  /* 0x0000001000107211 */ /* 0x000fc400078e18ff */
[----:B------:R-:W-:Y:S02]  /*09d0*/  LEA R27, R0, R27, 0x3 ;  /* 0x0000001b001b7211 */ /* 0x000fe400078e18ff */
[----:B--2---:R-:W-:-:S05]  /*09e0*/  @!P3 IADD3 R5, PT, PT, R5, R24, RZ ;  /* 0x000000180505b210 */ /* 0x004fca0007ffe0ff */
[----:B---3--:R-:W-:-:S04]  /*09f0*/  @!P4 IMAD.IADD R5, R5, 0x1, R20 ;  /* 0x000000010505c824 */ /* 0x008fc800078e0214 */
[----:B----4-:R-:W-:Y:S01]  /*0a00*/  @!P0 IMAD.IADD R5, R5, 0x1, R26 ;  /* 0x0000000105058824 */ /* 0x010fe200078e021a */
[----:B------:R-:W-:Y:S06]  /*0a10*/  BRA.U UP1, `(.L_x_2) ;  /* 0xfffffff901747547 */ /* 0x000fec000b83ffff */
.L_x_1:
[----:B------:R-:W-:Y:S05]  /*0a20*/  BRA.U !UP0, `(.L_x_0) ;  /* 0x0000000508887547 */ /* 0x000fea000b800000 */
[----:B------:R-:W1:Y:S01]  /*0a30*/  LDCU UR5, c[0x0][0x394] ;  /* 0x00007280ff0577ac */ /* 0x000e620008000800 */
[----:B------:R-:W-:Y:S01]  /*0a40*/  IMAD.IADD R7, R2, 0x1, R3 ;  /* 0x0000000102077824 */ /* 0x000fe200078e0203 */
[----:B------:R-:W-:Y:S02]  /*0a50*/  UISETP.GE.U32.AND UP0, UPT, UR7, 0x4, UPT ;  /* 0x000000040700788c */ /* 0x000fe4000bf06070 */
[----:B-1----:R-:W-:-:S04]  /*0a60*/  ULOP3.LUT UR6, UR5, 0x3, URZ, 0xc0, !UPT ;  /* 0x0000000305067892 */ /* 0x002fc8000f8ec0ff */
[----:B------:R-:W-:-:S03]  /*0a70*/  UISETP.NE.AND UP1, UPT, UR6, URZ, UPT ;  /* 0x000000ff0600728c */ /* 0x000fc6000bf25270 */
[----:B------:R-:W-:Y:S08]  /*0a80*/  BRA.U !UP0, `(.L_x_3) ;  /* 0x0000000108c47547 */ /* 0x000ff0000b800000 */
[----:B------:R-:W-:-:S05]  /*0a90*/  IMAD R11, R0, UR4, R7 ;  /* 0x00000004000b7c24 */ /* 0x000fca000f8e0207 */
[----:B------:R-:W-:-:S13]  /*0aa0*/  ISETP.GE.AND P6, PT, R11, R4, PT ;  /* 0x000000040b00720c */ /* 0x000fda0003fc6270 */
[----:B------:R-:W1:Y:S02]  /*0ab0*/  @!P6 LDC.64 R8, c[0x0][0x380] ;  /* 0x0000e000ff08eb82 */ /* 0x000e640000000a00 */
[----:B-1----:R-:W-:-:S05]  /*0ac0*/  @!P6 IMAD.WIDE R8, R11, 0x4, R8 ;  /* 0x000000040b08e825 */ /* 0x002fca00078e0208 */
[----:B0-----:R0:W2:Y:S01]  /*0ad0*/  @!P6 LDG.E R10, desc[UR20][R8.64] ;  /* 0x00000014080ae981 */ /* 0x0010a2000c1e1900 */
[----:B------:R-:W-:Y:S01]  /*0ae0*/  IADD3 R17, PT, PT, R6, R11, RZ ;  /* 0x0000000b06117210 */ /* 0x000fe20007ffe0ff */
[----:B------:R-:W-:-:S03]  /*0af0*/  IMAD.IADD R21, R11, 0x1, R0 ;  /* 0x000000010b157824 */ /* 0x000fc600078e0200 */
[-C--:B------:R-:W-:Y:S01]  /*0b00*/  ISETP.GE.AND P5, PT, R17, R4.reuse, PT ;  /* 0x000000041100720c */ /* 0x080fe20003fa6270 */
[C-C-:B------:R-:W-:Y:S01]  /*0b10*/  IMAD.IADD R25, R21.reuse, 0x1, R0.reuse ;  /* 0x0000000115197824 */ /* 0x140fe200078e0200 */
[----:B------:R-:W-:Y:S02]  /*0b20*/  ISETP.GE.AND P4, PT, R21, R4, PT ;  /* 0x000000041500720c */ /* 0x000fe40003f86270 */
[----:B------:R-:W-:Y:S01]  /*0b30*/  IADD3 R23, PT, PT, R17, R0, RZ ;  /* 0x0000000011177210 */ /* 0x000fe20007ffe0ff */
[C---:B------:R-:W-:Y:S01]  /*0b40*/  IMAD.IADD R29, R25.reuse, 0x1, R0 ;  /* 0x00000001191d7824 */ /* 0x040fe200078e0200 */
[-C--:B------:R-:W-:Y:S02]  /*0b50*/  ISETP.GE.AND P2, PT, R25, R4.reuse, PT ;  /* 0x000000041900720c */ /* 0x080fe40003f46270 */
[C---:B------:R-:W-:Y:S02]  /*0b60*/  ISETP.GE.AND P3, PT, R23.reuse, R4, PT ;  /* 0x000000041700720c */ /* 0x040fe40003f66270 */
[----:B------:R-:W-:-:S02]  /*0b70*/  IADD3 R27, PT, PT, R23, R0, RZ ;  /* 0x00000000171b7210 */ /* 0x000fc40007ffe0ff */
[-C--:B------:R-:W-:Y:S01]  /*0b80*/  ISETP.GE.AND P0, PT, R29, R4.reuse, PT ;  /* 0x000000041d00720c */ /* 0x080fe20003f06270 */
[----:B------:R-:W1:Y:S01]  /*0b90*/  @!P5 LDC.64 R14, c[0x0][0x380] ;  /* 0x0000e000ff0edb82 */ /* 0x000e620000000a00 */
[C---:B------:R-:W-:Y:S02]  /*0ba0*/  ISETP.GE.AND P1, PT, R27.reuse, R4, PT ;  /* 0x000000041b00720c */ /* 0x040fe40003f26270 */
[----:B------:R-:W-:-:S05]  /*0bb0*/  IADD3 R22, PT, PT, R27, R0, RZ ;  /* 0x000000001b167210 */ /* 0x000fca0007ffe0ff */
[----:B------:R-:W3:Y:S08]  /*0bc0*/  @!P4 LDC.64 R18, c[0x0][0x380] ;  /* 0x0000e000ff12cb82 */ /* 0x000ef00000000a00 */
[----:B0-----:R-:W0:Y:S08]  /*0bd0*/  @!P3 LDC.64 R8, c[0x0][0x380] ;  /* 0x0000e000ff08bb82 */ /* 0x001e300000000a00 */
[----:B------:R-:W4:Y:S01]  /*0be0*/  @!P1 LDC.64 R12, c[0x0][0x380] ;  /* 0x0000e000ff0c9b82 */ /* 0x000f220000000a00 */
[----:B-1----:R-:W-:-:S06]  /*0bf0*/  @!P5 IMAD.WIDE R14, R17, 0x4, R14 ;  /* 0x00000004110ed825 */ /* 0x002fcc00078e020e */
[----:B------:R-:W5:Y:S01]  /*0c00*/  @!P5 LDG.E R14, desc[UR20][R14.64] ;  /* 0x000000140e0ed981 */ /* 0x000f62000c1e1900 */
[----:B------:R-:W1:Y:S01]  /*0c10*/  @!P0 LDC.64 R16, c[0x0][0x380] ;  /* 0x0000e000ff108b82 */ /* 0x000e620000000a00 */
[----:B---3--:R-:W-:-:S06]  /*0c20*/  @!P4 IMAD.WIDE R18, R21, 0x4, R18 ;  /* 0x000000041512c825 */ /* 0x008fcc00078e0212 */
[----:B------:R-:W3:Y:S01]  /*0c30*/  @!P4 LDG.E R18, desc[UR20][R18.64] ;  /* 0x000000141212c981 */ /* 0x000ee2000c1e1900 */
[----:B0-----:R-:W-:-:S06]  /*0c40*/  @!P3 IMAD.WIDE R8, R23, 0x4, R8 ;  /* 0x000000041708b825 */ /* 0x001fcc00078e0208 */
[----:B------:R-:W3:Y:S01]  /*0c50*/  @!P3 LDG.E R8, desc[UR20][R8.64] ;  /* 0x000000140808b981 */ /* 0x000ee2000c1e1900 */
[----:B----4-:R-:W-:-:S06]  /*0c60*/  @!P1 IMAD.WIDE R12, R27, 0x4, R12 ;  /* 0x000000041b0c9825 */ /* 0x010fcc00078e020c */
[----:B------:R-:W4:Y:S01]  /*0c70*/  @!P1 LDG.E R12, desc[UR20][R12.64] ;  /* 0x000000140c0c9981 */ /* 0x000f22000c1e1900 */
[----:B-1----:R-:W-:-:S06]  /*0c80*/  @!P0 IMAD.WIDE R16, R29, 0x4, R16 ;  /* 0x000000041d108825 */ /* 0x002fcc00078e0210 */
[----:B------:R-:W4:Y:S01]  /*0c90*/  @!P0 LDG.E R16, desc[UR20][R16.64] ;  /* 0x0000001410108981 */ /* 0x000f22000c1e1900 */
[----:B--2---:R-:W-:Y:S01]  /*0ca0*/  @!P6 IMAD.IADD R5, R5, 0x1, R10 ;  /* 0x000000010505e824 */ /* 0x004fe200078e020a */
[----:B------:R-:W-:Y:S01]  /*0cb0*/  ISETP.GE.AND P6, PT, R22, R4, PT ;  /* 0x000000041600720c */ /* 0x000fe20003fc6270 */
[----:B------:R-:W0:-:S12]  /*0cc0*/  @!P2 LDC.64 R10, c[0x0][0x380] ;  /* 0x0000e000ff0aab82 */ /* 0x000e180000000a00 */
[----:B------:R-:W1:Y:S01]  /*0cd0*/  @!P6 LDC.64 R20, c[0x0][0x380] ;  /* 0x0000e000ff14eb82 */ /* 0x000e620000000a00 */
[----:B0-----:R-:W-:-:S06]  /*0ce0*/  @!P2 IMAD.WIDE R10, R25, 0x4, R10 ;  /* 0x00000004190aa825 */ /* 0x001fcc00078e020a */
[----:B------:R-:W2:Y:S01]  /*0cf0*/  @!P2 LDG.E R10, desc[UR20][R10.64] ;  /* 0x000000140a0aa981 */ /* 0x000ea2000c1e1900 */
[----:B-1----:R-:W-:-:S06]  /*0d00*/  @!P6 IMAD.WIDE R20, R22, 0x4, R20 ;  /* 0x000000041614e825 */ /* 0x002fcc00078e0214 */
[----:B------:R-:W4:Y:S01]  /*0d10*/  @!P6 LDG.E R20, desc[UR20][R20.64] ;  /* 0x000000141414e981 */ /* 0x000f22000c1e1900 */
[----:B-----5:R-:W-:-:S05]  /*0d20*/  @!P5 IADD3 R5, PT, PT, R5, R14, RZ ;  /* 0x0000000e0505d210 */ /* 0x020fca0007ffe0ff */
[----:B---3--:R-:W-:-:S05]  /*0d30*/  @!P4 IMAD.IADD R5, R5, 0x1, R18 ;  /* 0x000000010505c824 */ /* 0x008fca00078e0212 */
[----:B------:R-:W-:Y:S01]  /*0d40*/  @!P3 IADD3 R5, PT, PT, R5, R8, RZ ;  /* 0x000000080505b210 */ /* 0x000fe20007ffe0ff */
[----:B------:R-:W-:-:S04]  /*0d50*/  UIADD3 UR4, UPT, UPT, UR4, 0x4, URZ ;  /* 0x0000000404047890 */ /* 0x000fc8000fffe0ff */
[----:B--2---:R-:W-:-:S05]  /*0d60*/  @!P2 IMAD.IADD R5, R5, 0x1, R10 ;  /* 0x000000010505a824 */ /* 0x004fca00078e020a */
[----:B----4-:R-:W-:-:S05]  /*0d70*/  @!P1 IADD3 R5, PT, PT, R5, R12, RZ ;  /* 0x0000000c05059210 */ /* 0x010fca0007ffe0ff */
[----:B------:R-:W-:-:S05]  /*0d80*/  @!P0 IMAD.IADD R5, R5, 0x1, R16 ;  /* 0x0000000105058824 */ /* 0x000fca00078e0210 */
[----:B------:R-:W-:-:S07]  /*0d90*/  @!P6 IADD3 R5, PT, PT, R5, R20, RZ ;  /* 0x000000140505e210 */ /* 0x000fce0007ffe0ff */
.L_x_3:
[----:B------:R-:W-:Y:S05]  /*0da0*/  BRA.U !UP1, `(.L_x_0) ;  /* 0x0000000109a87547 */ /* 0x000fea000b800000 */
[----:B------:R-:W-:Y:S02]  /*0db0*/  UISETP.NE.AND UP0, UPT, UR6, 0x1, UPT ;  /* 0x000000010600788c */ /* 0x000fe4000bf05270 */
[----:B------:R-:W-:-:S04]  /*0dc0*/  ULOP3.LUT UR5, UR5, 0x1, URZ, 0xc0, !UPT ;  /* 0x0000000105057892 */ /* 0x000fc8000f8ec0ff */
[----:B------:R-:W-:-:S03]  /*0dd0*/  UISETP.NE.U32.AND UP1, UPT, UR5, 0x1, UPT ;  /* 0x000000010500788c */ /* 0x000fc6000bf25070 */
[----:B------:R-:W-:Y:S08]  /*0de0*/  BRA.U !UP0, `(.L_x_4) ;  /* 0x0000000108647547 */ /* 0x000ff0000b800000 */
[----:B------:R-:W-:-:S04]  /*0df0*/  IMAD R23, R0, UR4, R7 ;  /* 0x0000000400177c24 */ /* 0x000fc8000f8e0207 */
[----:B------:R-:W-:Y:S01]  /*0e00*/  IMAD.IADD R17, R6, 0x1, R23 ;  /* 0x0000000106117824 */ /* 0x000fe200078e0217 */
[C---:B------:R-:W-:Y:S02]  /*0e10*/  ISETP.GE.AND P0, PT, R23.reuse, R4, PT ;  /* 0x000000041700720c */ /* 0x040fe40003f06270 */
[----:B------:R-:W-:Y:S01]  /*0e20*/  IADD3 R19, PT, PT, R23, R0, RZ ;  /* 0x0000000017137210 */ /* 0x000fe20007ffe0ff */
[C---:B------:R-:W-:Y:S01]  /*0e30*/  IMAD.IADD R21, R17.reuse, 0x1, R0 ;  /* 0x0000000111157824 */ /* 0x040fe200078e0200 */
[-C--:B------:R-:W-:Y:S02]  /*0e40*/  ISETP.GE.AND P1, PT, R17, R4.reuse, PT ;  /* 0x000000041100720c */ /* 0x080fe40003f26270 */
[-C--:B------:R-:W-:Y:S02]  /*0e50*/  ISETP.GE.AND P2, PT, R19, R4.reuse, PT ;  /* 0x000000041300720c */ /* 0x080fe40003f46270 */
[----:B------:R-:W-:-:S05]  /*0e60*/  ISETP.GE.AND P3, PT, R21, R4, PT ;  /* 0x000000041500720c */ /* 0x000fca0003f66270 */
[----:B------:R-:W1:Y:S08]  /*0e70*/  @!P0 LDC.64 R14, c[0x0][0x380] ;  /* 0x0000e000ff0e8b82 */ /* 0x000e700000000a00 */
[----:B------:R-:W2:Y:S08]  /*0e80*/  @!P1 LDC.64 R12, c[0x0][0x380] ;  /* 0x0000e000ff0c9b82 */ /* 0x000eb00000000a00 */
[----:B------:R-:W3:Y:S08]  /*0e90*/  @!P2 LDC.64 R10, c[0x0][0x380] ;  /* 0x0000e000ff0aab82 */ /* 0x000ef00000000a00 */
[----:B------:R-:W4:Y:S01]  /*0ea0*/  @!P3 LDC.64 R8, c[0x0][0x380] ;  /* 0x0000e000ff08bb82 */ /* 0x000f220000000a00 */
[----:B-1----:R-:W-:-:S06]  /*0eb0*/  @!P0 IMAD.WIDE R14, R23, 0x4, R14 ;  /* 0x00000004170e8825 */ /* 0x002fcc00078e020e */
[----:B0-----:R-:W5:Y:S01]  /*0ec0*/  @!P0 LDG.E R14, desc[UR20][R14.64] ;  /* 0x000000140e0e8981 */ /* 0x001f62000c1e1900 */
[----:B--2---:R-:W-:-:S06]  /*0ed0*/  @!P1 IMAD.WIDE R12, R17, 0x4, R12 ;  /* 0x00000004110c9825 */ /* 0x004fcc00078e020c */
[----:B------:R-:W2:Y:S01]  /*0ee0*/  @!P1 LDG.E R12, desc[UR20][R12.64] ;  /* 0x000000140c0c9981 */ /* 0x000ea2000c1e1900 */
[----:B---3--:R-:W-:-:S06]  /*0ef0*/  @!P2 IMAD.WIDE R10, R19, 0x4, R10 ;  /* 0x00000004130aa825 */ /* 0x008fcc00078e020a */
[----:B------:R-:W3:Y:S01]  /*0f00*/  @!P2 LDG.E R10, desc[UR20][R10.64] ;  /* 0x000000140a0aa981 */ /* 0x000ee2000c1e1900 */
[----:B----4-:R-:W-:-:S06]  /*0f10*/  @!P3 IMAD.WIDE R8, R21, 0x4, R8 ;  /* 0x000000041508b825 */ /* 0x010fcc00078e0208 */
[----:B------:R-:W4:Y:S01]  /*0f20*/  @!P3 LDG.E R8, desc[UR20][R8.64] ;  /* 0x000000140808b981 */ /* 0x000f22000c1e1900 */
[----:B------:R-:W-:Y:S01]  /*0f30*/  UIADD3 UR4, UPT, UPT, UR4, 0x2, URZ ;  /* 0x0000000204047890 */ /* 0x000fe2000fffe0ff */
[----:B-----5:R-:W-:-:S05]  /*0f40*/  @!P0 IADD3 R5, PT, PT, R5, R14, RZ ;  /* 0x0000000e05058210 */ /* 0x020fca0007ffe0ff */
[----:B--2---:R-:W-:-:S05]  /*0f50*/  @!P1 IMAD.IADD R5, R5, 0x1, R12 ;  /* 0x0000000105059824 */ /* 0x004fca00078e020c */
[----:B---3--:R-:W-:-:S05]  /*0f60*/  @!P2 IADD3 R5, PT, PT, R5, R10, RZ ;  /* 0x0000000a0505a210 */ /* 0x008fca0007ffe0ff */
[----:B----4-:R-:W-:-:S07]  /*0f70*/  @!P3 IMAD.IADD R5, R5, 0x1, R8 ;  /* 0x000000010505b824 */ /* 0x010fce00078e0208 */
.L_x_4:
[----:B------:R-:W-:Y:S05]  /*0f80*/  BRA.U UP1, `(.L_x_0) ;  /* 0x0000000101307547 */ /* 0x000fea000b800000 */
[----:B------:R-:W-:-:S05]  /*0f90*/  IMAD R11, R0, UR4, R7 ;  /* 0x00000004000b7c24 */ /* 0x000fca000f8e0207 */
[----:B------:R-:W-:Y:S02]  /*0fa0*/  ISETP.GE.AND P0, PT, R11, R4, PT ;  /* 0x000000040b00720c */ /* 0x000fe40003f06270 */
[----:B------:R-:W-:-:S04]  /*0fb0*/  IADD3 R13, PT, PT, R6, R11, RZ ;  /* 0x0000000b060d7210 */ /* 0x000fc80007ffe0ff */
[----:B------:R-:W-:-:S07]  /*0fc0*/  ISETP.GE.AND P1, PT, R13, R4, PT ;  /* 0x000000040d00720c */ /* 0x000fce0003f26270 */
[----:B------:R-:W1:Y:S08]  /*0fd0*/  @!P0 LDC.64 R6, c[0x0][0x380] ;  /* 0x0000e000ff068b82 */ /* 0x000e700000000a00 */
[----:B------:R-:W2:Y:S01]  /*0fe0*/  @!P1 LDC.64 R8, c[0x0][0x380] ;  /* 0x0000e000ff089b82 */ /* 0x000ea20000000a00 */
[----:B-1----:R-:W-:-:S06]  /*0ff0*/  @!P0 IMAD.WIDE R6, R11, 0x4, R6 ;  /* 0x000000040b068825 */ /* 0x002fcc00078e0206 */
[----:B0-----:R-:W3:Y:S01]  /*1000*/  @!P0 LDG.E R6, desc[UR20][R6.64] ;  /* 0x0000001406068981 */ /* 0x001ee2000c1e1900 */
[----:B--2---:R-:W-:-:S06]  /*1010*/  @!P1 IMAD.WIDE R8, R13, 0x4, R8 ;  /* 0x000000040d089825 */ /* 0x004fcc00078e0208 */
[----:B------:R-:W2:Y:S01]  /*1020*/  @!P1 LDG.E R8, desc[UR20][R8.64] ;  /* 0x0000001408089981 */ /* 0x000ea2000c1e1900 */
[----:B---3--:R-:W-:-:S05]  /*1030*/  @!P0 IMAD.IADD R5, R5, 0x1, R6 ;  /* 0x0000000105058824 */ /* 0x008fca00078e0206 */
[----:B--2---:R-:W-:-:S07]  /*1040*/  @!P1 IADD3 R5, PT, PT, R5, R8, RZ ;  /* 0x0000000805059210 */ /* 0x004fce0007ffe0ff */
.L_x_0:
[----:B------:R-:W1:Y:S01]  /*1050*/  LDC.64 R6, c[0x0][0x380] ;  /* 0x0000e000ff067b82 */ /* 0x000e620000000a00 */
[----:B------:R-:W-:Y:S01]  /*1060*/  ISETP.GE.U32.AND P0, PT, R0, 0x201, PT ;  /* 0x000002010000780c */ /* 0x000fe20003f06070 */
[----:B------:R-:W-:-:S04]  /*1070*/  IMAD.IADD R9, R2, 0x1, R3 ;  /* 0x0000000102097824 */ /* 0x000fc800078e0203 */
[----:B-1----:R-:W-:-:S05]  /*1080*/  IMAD.WIDE R8, R9, 0x4, R6 ;  /* 0x0000000409087825 */ /* 0x002fca00078e0206 */
[----:B0-----:R0:W-:Y:S01]  /*1090*/  STG.E desc[UR20][R8.64], R5 ;  /* 0x0000000508007986 */ /* 0x0011e2000c101914 */
[----:B------:R-:W-:Y:S06]  /*10a0*/  BAR.SYNC.DEFER_BLOCKING 0x0 ;  /* 0x0000000000007b1d */ /* 0x000fec0000010000 */
[----:B------:R-:W-:Y:S05]  /*10b0*/  @!P0 BRA `(.L_x_5) ;  /* 0x0000000000308947 */ /* 0x000fea0003800000 */
[----:B0-----:R-:W-:Y:S01]  /*10c0*/  IADD3 R5, PT, PT, R3, 0x200, RZ ;  /* 0x0000020003057810 */ /* 0x001fe20007ffe0ff */
[----:B------:R-:W-:Y:S03]  /*10d0*/  BSSY.RECONVERGENT B0, `(.L_x_6) ;  /* 0x0000008000007945 */ /* 0x000fe60003800200 */
[----:B------:R-:W-:-:S04]  /*10e0*/  ISETP.GE.U32.AND P0, PT, R5, R0, PT ;  /* 0x000000000500720c */ /* 0x000fc80003f06070 */
[----:B------:R-:W-:-:S13]  /*10f0*/  ISETP.GT.U32.OR P0, PT, R3, 0x1ff, P0 ;  /* 0x000001ff0300780c */ /* 0x000fda0000704470 */
[----:B------:R-:W-:Y:S05]  /*1100*/  @P0 BRA `(.L_x_7) ;  /* 0x0000000000100947 */ /* 0x000fea0003800000 */
[----:B------:R-:W2:Y:S04]  /*1110*/  LDG.E R4, desc[UR20][R8.64+0x800] ;  /* 0x0008001408047981 */ /* 0x000ea8000c1e1900 */
[----:B------:R-:W2:Y:S02]  /*1120*/  LDG.E R5, desc[UR20][R8.64] ;  /* 0x0000001408057981 */ /* 0x000ea4000c1e1900 */
[----:B--2---:R-:W-:-:S05]  /*1130*/  IMAD.IADD R5, R4, 0x1, R5 ;  /* 0x0000000104057824 */ /* 0x004fca00078e0205 */
[----:B------:R0:W-:Y:S02]  /*1140*/  STG.E desc[UR20][R8.64], R5 ;  /* 0x0000000508007986 */ /* 0x0001e4000c101914 */
.L_x_7:
[----:B------:R-:W-:Y:S05]  /*1150*/  BSYNC.RECONVERGENT B0 ;  /* 0x0000000000007941 */ /* 0x000fea0003800200 */
.L_x_6:
[----:B------:R-:W-:Y:S06]  /*1160*/  BAR.SYNC.DEFER_BLOCKING 0x0 ;  /* 0x0000000000007b1d */ /* 0x000fec0000010000 */
[----:B------:R-:W-:Y:S05]  /*1170*/  BRA `(.L_x_8) ;  /* 0x0000000000087947 */ /* 0x000fea0003800000 */
.L_x_5:
[----:B------:R-:W-:-:S13]  /*1180*/  ISETP.GE.U32.AND P0, PT, R0, 0x101, PT ;  /* 0x000001010000780c */ /* 0x000fda0003f06070 */
[----:B------:R-:W-:Y:S05]  /*1190*/  @!P0 BRA `(.L_x_9) ;  /* 0x0000000000308947 */ /* 0x000fea0003800000 */
.L_x_8:
        /* <DEDUP_REMOVED lines=9> */
.L_x_11:
[----:B------:R-:W-:Y:S05]  /*1230*/  BSYNC.RECONVERGENT B0 ;  /* 0x0000000000007941 */ /* 0x000fea0003800200 */
.L_x_10:
[----:B------:R-:W-:Y:S06]  /*1240*/  BAR.SYNC.DEFER_BLOCKING 0x0 ;  /* 0x0000000000007b1d */ /* 0x000fec0000010000 */
[----:B------:R-:W-:Y:S05]  /*1250*/  BRA `(.L_x_12) ;  /* 0x0000000000087947 */ /* 0x000fea0003800000 */
.L_x_9:
[----:B------:R-:W-:-:S13]  /*1260*/  ISETP.GE.U32.AND P0, PT, R0, 0x81, PT ;  /* 0x000000810000780c */ /* 0x000fda0003f06070 */
[----:B------:R-:W-:Y:S05]  /*1270*/  @!P0 BRA `(.L_x_13) ;  /* 0x0000000000308947 */ /* 0x000fea0003800000 */
.L_x_12:
        /* <DEDUP_REMOVED lines=9> */
.L_x_15:
[----:B------:R-:W-:Y:S05]  /*1310*/  BSYNC.RECONVERGENT B0 ;  /* 0x0000000000007941 */ /* 0x000fea0003800200 */
.L_x_14:
[----:B------:R-:W-:Y:S06]  /*1320*/  BAR.SYNC.DEFER_BLOCKING 0x0 ;  /* 0x0000000000007b1d */ /* 0x000fec0000010000 */
[----:B------:R-:W-:Y:S05]  /*1330*/  BRA `(.L_x_16) ;  /* 0x0000000000087947 */ /* 0x000fea0003800000 */
.L_x_13:
[----:B------:R-:W-:-:S13]  /*1340*/  ISETP.GE.U32.AND P0, PT, R0, 0x41, PT ;  /* 0x000000410000780c */ /* 0x000fda0003f06070 */
[----:B------:R-:W-:Y:S05]  /*1350*/  @!P0 BRA `(.L_x_17) ;  /* 0x00000000002c8947 */ /* 0x000fea0003800000 */
.L_x_16:
        /* <DEDUP_REMOVED lines=9> */
.L_x_19:
[----:B------:R-:W-:Y:S05]  /*13f0*/  BSYNC.RECONVERGENT B0 ;  /* 0x0000000000007941 */ /* 0x000fea0003800200 */
.L_x_18:
[----:B------:R-:W-:Y:S06]  /*1400*/  BAR.SYNC.DEFER_BLOCKING 0x0 ;  /* 0x0000000000007b1d */ /* 0x000fec0000010000 */
.L_x_17:
[----:B------:R-:W-:-:S13]  /*1410*/  ISETP.GT.U32.AND P0, PT, R3, 0x1f, PT ;  /* 0x0000001f0300780c */ /* 0x000fda0003f04070 */
[----:B------:R-:W-:Y:S05]  /*1420*/  @P0 EXIT ;  /* 0x000000000000094d */ /* 0x000fea0003800000 */
[C---:B0-----:R-:W-:Y:S01]  /*1430*/  IADD3 R5, PT, PT, R3.reuse, 0x20, RZ ;  /* 0x0000002003057810 */ /* 0x041fe20007ffe0ff */
[C---:B------:R-:W-:Y:S01]  /*1440*/  VIADD R11, R3.reuse, 0x10 ;  /* 0x00000010030b7836 */ /* 0x040fe20000000000 */
[----:B------:R-:W-:Y:S01]  /*1450*/  ISETP.NE.AND P6, PT, R3, RZ, PT ;  /* 0x000000ff0300720c */ /* 0x000fe20003fc5270 */
[----:B------:R-:W-:Y:S01]  /*1460*/  BSSY.RECONVERGENT B0, `(.L_x_20) ;  /* 0x0000010000007945 */ /* 0x000fe20003800200 */
[-C--:B------:R-:W-:Y:S02]  /*1470*/  ISETP.GE.U32.AND P0, PT, R5, R0.reuse, PT ;  /* 0x000000000500720c */ /* 0x080fe40003f06070 */
[-C--:B------:R-:W-:Y:S01]  /*1480*/  ISETP.GE.U32.AND P1, PT, R11, R0.reuse, PT ;  /* 0x000000000b00720c */ /* 0x080fe20003f26070 */
[C---:B------:R-:W-:Y:S01]  /*1490*/  VIADD R11, R3.reuse, 0x4 ;  /* 0x00000004030b7836 */ /* 0x040fe20000000000 */
[C---:B------:R-:W-:Y:S02]  /*14a0*/  IADD3 R5, PT, PT, R3.reuse, 0x8, RZ ;  /* 0x0000000803057810 */ /* 0x040fe40007ffe0ff */
[C---:B------:R-:W-:Y:S01]  /*14b0*/  IADD3 R13, PT, PT, R3.reuse, 0x2, RZ ;  /* 0x00000002030d7810 */ /* 0x040fe20007ffe0ff */
[----:B------:R-:W-:Y:S01]  /*14c0*/  VIADD R3, R3, 0x1 ;  /* 0x0000000103037836 */ /* 0x000fe20000000000 */
[----:B------:R-:W-:-:S02]  /*14d0*/  ISETP.GE.U32.AND P2, PT, R5, R0, PT ;  /* 0x000000000500720c */ /* 0x000fc40003f46070 */
[-C--:B------:R-:W-:Y:S02]  /*14e0*/  ISETP.GE.U32.AND P3, PT, R11, R0.reuse, PT ;  /* 0x000000000b00720c */ /* 0x080fe40003f66070 */
[-C--:B------:R-:W-:Y:S02]  /*14f0*/  ISETP.GE.U32.AND P4, PT, R13, R0.reuse, PT ;  /* 0x000000000d00720c */ /* 0x080fe40003f86070 */
[----:B------:R-:W-:Y:S01]  /*1500*/  ISETP.GE.U32.AND P5, PT, R3, R0, PT ;  /* 0x000000000300720c */ /* 0x000fe20003fa6070 */
[----:B------:R-:W-:-:S12]  /*1510*/  @P0 BRA `(.L_x_21) ;  /* 0x0000000000100947 */ /* 0x000fd80003800000 */
[----:B------:R-:W2:Y:S04]  /*1520*/  LDG.E R0, desc[UR20][R8.64+0x80] ;  /* 0x0000801408007981 */ /* 0x000ea8000c1e1900 */
[----:B------:R-:W2:Y:S02]  /*1530*/  LDG.E R3, desc[UR20][R8.64] ;  /* 0x0000001408037981 */ /* 0x000ea4000c1e1900 */
[----:B--2---:R-:W-:-:S05]  /*1540*/  IADD3 R3, PT, PT, R0, R3, RZ ;  /* 0x0000000300037210 */ /* 0x004fca0007ffe0ff */
[----:B------:R0:W-:Y:S02]  /*1550*/  STG.E desc[UR20][R8.64], R3 ;  /* 0x0000000308007986 */ /* 0x0001e4000c101914 */
.L_x_21:
[----:B------:R-:W-:Y:S05]  /*1560*/  BSYNC.RECONVERGENT B0 ;  /* 0x0000000000007941 */ /* 0x000fea0003800200 */
.L_x_20:
[----:B------:R-:W-:Y:S04]  /*1570*/  BSSY.RECONVERGENT B0, `(.L_x_22) ;  /* 0x0000006000007945 */ /* 0x000fe80003800200 */
[----:B------:R-:W-:Y:S05]  /*1580*/  @P1 BRA `(.L_x_23) ;  /* 0x0000000000101947 */ /* 0x000fea0003800000 */
[----:B------:R-:W2:Y:S04]  /*1590*/  LDG.E R0, desc[UR20][R8.64+0x40] ;  /* 0x0000401408007981 */ /* 0x000ea8000c1e1900 */
[----:B0-----:R-:W2:Y:S02]  /*15a0*/  LDG.E R3, desc[UR20][R8.64] ;  /* 0x0000001408037981 */ /* 0x001ea4000c1e1900 */
[----:B--2---:R-:W-:-:S05]  /*15b0*/  IMAD.IADD R3, R0, 0x1, R3 ;  /* 0x0000000100037824 */ /* 0x004fca00078e0203 */
[----:B------:R1:W-:Y:S02]  /*15c0*/  STG.E desc[UR20][R8.64], R3 ;  /* 0x0000000308007986 */ /* 0x0003e4000c101914 */
.L_x_23:
[----:B------:R-:W-:Y:S05]  /*15d0*/  BSYNC.RECONVERGENT B0 ;  /* 0x0000000000007941 */ /* 0x000fea0003800200 */
.L_x_22:
[----:B------:R-:W-:Y:S04]  /*15e0*/  BSSY.RECONVERGENT B0, `(.L_x_24) ;  /* 0x0000006000007945 */ /* 0x000fe80003800200 */
[----:B------:R-:W-:Y:S05]  /*15f0*/  @P2 BRA `(.L_x_25) ;  /* 0x0000000000102947 */ /* 0x000fea0003800000 */
[----:B------:R-:W2:Y:S04]  /*1600*/  LDG.E R0, desc[UR20][R8.64+0x20] ;  /* 0x0000201408007981 */ /* 0x000ea8000c1e1900 */
[----:B01----:R-:W2:Y:S02]  /*1610*/  LDG.E R3, desc[UR20][R8.64] ;  /* 0x0000001408037981 */ /* 0x003ea4000c1e1900 */
[----:B--2---:R-:W-:-:S05]  /*1620*/  IADD3 R3, PT, PT, R0, R3, RZ ;  /* 0x0000000300037210 */ /* 0x004fca0007ffe0ff */
[----:B------:R2:W-:Y:S02]  /*1630*/  STG.E desc[UR20][R8.64], R3 ;  /* 0x0000000308007986 */ /* 0x0005e4000c101914 */
.L_x_25:
[----:B------:R-:W-:Y:S05]  /*1640*/  BSYNC.RECONVERGENT B0 ;  /* 0x0000000000007941 */ /* 0x000fea0003800200 */
.L_x_24:
[----:B------:R-:W-:Y:S04]  /*1650*/  BSSY.RECONVERGENT B0, `(.L_x_26) ;  /* 0x0000006000007945 */ /* 0x000fe80003800200 */
[----:B------:R-:W-:Y:S05]  /*1660*/  @P3 BRA `(.L_x_27) ;  /* 0x0000000000103947 */ /* 0x000fea0003800000 */
[----:B------:R-:W3:Y:S04]  /*1670*/  LDG.E R0, desc[UR20][R8.64+0x10] ;  /* 0x0000101408007981 */ /* 0x000ee8000c1e1900 */
[----:B012---:R-:W3:Y:S02]  /*1680*/  LDG.E R3, desc[UR20][R8.64] ;  /* 0x0000001408037981 */ /* 0x007ee4000c1e1900 */
[----:B---3--:R-:W-:-:S05]  /*1690*/  IMAD.IADD R3, R0, 0x1, R3 ;  /* 0x0000000100037824 */ /* 0x008fca00078e0203 */
[----:B------:R3:W-:Y:S02]  /*16a0*/  STG.E desc[UR20][R8.64], R3 ;  /* 0x0000000308007986 */ /* 0x0007e4000c101914 */
.L_x_27:
[----:B------:R-:W-:Y:S05]  /*16b0*/  BSYNC.RECONVERGENT B0 ;  /* 0x0000000000007941 */ /* 0x000fea0003800200 */
.L_x_26:
[----:B------:R-:W-:Y:S04]  /*16c0*/  BSSY.RECONVERGENT B0, `(.L_x_28) ;  /* 0x0000006000007945 */ /* 0x000fe80003800200 */
[----:B------:R-:W-:Y:S05]  /*16d0*/  @P4 BRA `(.L_x_29) ;  /* 0x0000000000104947 */ /* 0x000fea0003800000 */
[----:B------:R-:W4:Y:S04]  /*16e0*/  LDG.E R0, desc[UR20][R8.64+0x8] ;  /* 0x0000081408007981 */ /* 0x000f28000c1e1900 */
[----:B0123--:R-:W4:Y:S02]  /*16f0*/  LDG.E R3, desc[UR20][R8.64] ;  /* 0x0000001408037981 */ /* 0x00ff24000c1e1900 */
[----:B----4-:R-:W-:-:S05]  /*1700*/  IADD3 R3, PT, PT, R0, R3, RZ ;  /* 0x0000000300037210 */ /* 0x010fca0007ffe0ff */
[----:B------:R4:W-:Y:S02]  /*1710*/  STG.E desc[UR20][R8.64], R3 ;  /* 0x0000000308007986 */ /* 0x0009e4000c101914 */
.L_x_29:
[----:B------:R-:W-:Y:S05]  /*1720*/  BSYNC.RECONVERGENT B0 ;  /* 0x0000000000007941 */ /* 0x000fea0003800200 */
.L_x_28:
[----:B------:R-:W-:Y:S04]  /*1730*/  BSSY.RECONVERGENT B0, `(.L_x_30) ;  /* 0x0000006000007945 */ /* 0x000fe80003800200 */
[----:B------:R-:W-:Y:S05]  /*1740*/  @P5 BRA `(.L_x_31) ;  /* 0x0000000000105947 */ /* 0x000fea0003800000 */
[----:B------:R-:W5:Y:S04]  /*1750*/  LDG.E R0, desc[UR20][R8.64+0x4] ;  /* 0x0000041408007981 */ /* 0x000f68000c1e1900 */
[----:B01234-:R-:W5:Y:S02]  /*1760*/  LDG.E R3, desc[UR20][R8.64] ;  /* 0x0000001408037981 */ /* 0x01ff64000c1e1900 */
[----:B-----5:R-:W-:-:S05]  /*1770*/  IMAD.IADD R3, R0, 0x1, R3 ;  /* 0x0000000100037824 */ /* 0x020fca00078e0203 */
[----:B------:R0:W-:Y:S02]  /*1780*/  STG.E desc[UR20][R8.64], R3 ;  /* 0x0000000308007986 */ /* 0x0001e4000c101914 */
.L_x_31:
[----:B------:R-:W-:Y:S05]  /*1790*/  BSYNC.RECONVERGENT B0 ;  /* 0x0000000000007941 */ /* 0x000fea0003800200 */
.L_x_30:
[----:B------:R-:W-:Y:S05]  /*17a0*/  @P6 EXIT ;  /* 0x000000000000694d */ /* 0x000fea0003800000 */
[----:B01234-:R-:W-:-:S06]  /*17b0*/  IMAD.WIDE R2, R2, 0x4, R6 ;  /* 0x0000000402027825 */ /* 0x01ffcc00078e0206 */
[----:B------:R-:W2:Y:S01]  /*17c0*/  LDG.E R3, desc[UR20][R2.64] ;  /* 0x0000001402037981 */ /* 0x000ea2000c1e1900 */
[----:B------:R-:W2:Y:S03]  /*17d0*/  LDC.64 R4, c[0x0][0x388] ;  /* 0x0000e200ff047b82 */ /* 0x000ea60000000a00 */
[----:B--2---:R-:W-:Y:S01]  /*17e0*/  REDG.E.ADD.STRONG.GPU desc[UR20][R4.64], R3 ;  /* 0x000000030400798e */ /* 0x004fe2000c12e114 */
[----:B------:R-:W-:Y:S05]  /*17f0*/  EXIT ;  /* 0x000000000000794d */ /* 0x000fea0003800000 */
.L_x_32:
[----:B------:R-:W-:-:S00]  /*1800*/  BRA `(.L_x_32) ;  /* 0xfffffffc00fc7947 */ /* 0x000fc0000383ffff */
[----:B------:R-:W-:-:S00]  /*1810*/  NOP ;  /* 0x0000000000007918 */ /* 0x000fc00000000000 */
        /* <DEDUP_REMOVED lines=14> */
.L_x_87:


//--------------------- .text._Z32reduceBlksKernel5_CompleteUnrollPiS_i --------------------------
	.section	.text._Z32reduceBlksKernel5_CompleteUnrollPiS_i,"ax",@progbits
	.align	128
        .global         _Z32reduceBlksKernel5_CompleteUnrollPiS_i
        .type           _Z32reduceBlksKernel5_CompleteUnrollPiS_i,@function
        .size           _Z32reduceBlksKernel5_CompleteUnrollPiS_i,(.L_x_88 - _Z32reduceBlksKernel5_CompleteUnrollPiS_i)
        .other          _Z32reduceBlksKernel5_CompleteUnrollPiS_i,@"STO_CUDA_ENTRY STV_DEFAULT"
_Z32reduceBlksKernel5_CompleteUnrollPiS_i:
.text._Z32reduceBlksKernel5_CompleteUnrollPiS_i:
[----:B------:R-:W-:Y:S08]  /*0000*/  LDC R1, c[0x0][0x37c] ;  /* 0x0000df00ff017b82 */ /* 0x000ff00000000800 */
[----:B------:R-:W0:Y:S01]  /*0010*/  S2UR UR4, SR_CTAID.X ;  /* 0x00000000000479c3 */ /* 0x000e220000002500 */
[----:B------:R-:W1:Y:S07]  /*0020*/  LDCU UR5, c[0x0][0x390] ;  /* 0x00007200ff0577ac */ /* 0x000e6e0008000800 */
[----:B------:R-:W0:Y:S02]  /*0030*/  LDC R6, c[0x0][0x360] ;  /* 0x0000d800ff067b82 */ /* 0x000e240000000800 */
[----:B0-----:R-:W-:-:S04]  /*0040*/  IMAD R7, R6, UR4, RZ ;  /* 0x0000000406077c24 */ /* 0x001fc8000f8e02ff */
[----:B------:R-:W-:-:S05]  /*0050*/  IMAD.SHL.U32 R7, R7, 0x2, RZ ;  /* 0x0000000207077824 */ /* 0x000fca00078e00ff */
[----:B-1----:R-:W-:-:S13]  /*0060*/  ISETP.GE.AND P0, PT, R7, UR5, PT ;  /* 0x0000000507007c0c */ /* 0x002fda000bf06270 */
[----:B------:R-:W-:Y:S05]  /*0070*/  @P0 EXIT ;  /* 0x000000000000094d */ /* 0x000fea0003800000 */
[----:B------:R-:W0:Y:S01]  /*0080*/  S2R R0, SR_TID.X ;  /* 0x0000000000007919 */ /* 0x000e220000002100 */
[----:B------:R-:W-:-:S05]  /*0090*/  IMAD R6, R6, 0x2, R7 ;  /* 0x0000000206067824 */ /* 0x000fca00078e0207 */
[----:B------:R-:W-:Y:S01]  /*00a0*/  VIMNMX.U32 R6, PT, PT, R6, UR5, PT ;  /* 0x0000000506067c48 */ /* 0x000fe2000bfe0000 */
[----:B0-----:R-:W-:-:S05]  /*00b0*/  IMAD.IADD R9, R7, 0x1, R0 ;  /* 0x0000000107097824 */ /* 0x001fca00078e0200 */
[----:B------:R-:W-:-:S13]  /*00c0*/  ISETP.GE.AND P0, PT, R9, R6, PT ;  /* 0x000000060900720c */ /* 0x000fda0003f06270 */
[----:B------:R-:W-:Y:S05]  /*00d0*/  @P0 EXIT ;  /* 0x000000000000094d */ /* 0x000fea0003800000 */
[----:B------:R-:W0:Y:S01]  /*00e0*/  LDC.64 R2, c[0x0][0x380] ;  /* 0x0000e000ff027b82 */ /* 0x000e220000000a00 */
[C---:B------:R-:W-:Y:S01]  /*00f0*/  VIADD R5, R9.reuse, 0x400 ;  /* 0x0000040009057836 */ /* 0x040fe20000000000 */
[----:B------:R-:W1:Y:S01]  /*0100*/  LDCU.64 UR4, c[0x0][0x358] ;  /* 0x00006b00ff0477ac */ /* 0x000e620008000a00 */
[C---:B------:R-:W-:Y:S01]  /*0110*/  VIADD R11, R9.reuse, 0x200 ;  /* 0x00000200090b7836 */ /* 0x040fe20000000000 */
[----:B------:R-:W-:Y:S01]  /*0120*/  BSSY.RECONVERGENT B0, `(.L_x_33) ;  /* 0x0000014000007945 */ /* 0x000fe20003800200 */
[----:B------:R-:W-:Y:S01]  /*0130*/  VIADD R13, R9, 0x80 ;  /* 0x00000080090d7836 */ /* 0x000fe20000000000 */
[-C--:B------:R-:W-:Y:S01]  /*0140*/  ISETP.GE.AND P5, PT, R5, R6.reuse, PT ;  /* 0x000000060500720c */ /* 0x080fe20003fa6270 */
[C---:B------:R-:W-:Y:S01]  /*0150*/  VIADD R15, R9.reuse, 0x40 ;  /* 0x00000040090f7836 */ /* 0x040fe20000000000 */
[----:B------:R-:W-:Y:S02]  /*0160*/  IADD3 R5, PT, PT, R9, 0x100, RZ ;  /* 0x0000010009057810 */ /* 0x000fe40007ffe0ff */
[----:B------:R-:W-:-:S02]  /*0170*/  ISETP.GE.AND P2, PT, R11, R6, PT ;  /* 0x000000060b00720c */ /* 0x000fc40003f46270 */
[-C--:B------:R-:W-:Y:S02]  /*0180*/  ISETP.GE.AND P3, PT, R5, R6.reuse, PT ;  /* 0x000000060500720c */ /* 0x080fe40003f66270 */
[-C--:B------:R-:W-:Y:S02]  /*0190*/  ISETP.GE.AND P0, PT, R13, R6.reuse, PT ;  /* 0x000000060d00720c */ /* 0x080fe40003f06270 */
[----:B------:R-:W-:Y:S02]  /*01a0*/  ISETP.GE.AND P1, PT, R15, R6, PT ;  /* 0x000000060f00720c */ /* 0x000fe40003f26270 */
[C---:B------:R-:W-:Y:S02]  /*01b0*/  ISETP.GT.U32.AND P4, PT, R0.reuse, 0x1f, PT ;  /* 0x0000001f0000780c */ /* 0x040fe40003f84070 */
[C---:B------:R-:W-:Y:S02]  /*01c0*/  ISETP.GT.U32.OR P2, PT, R0.reuse, 0x1ff, P2 ;  /* 0x000001ff0000780c */ /* 0x040fe40001744470 */
[----:B------:R-:W-:-:S02]  /*01d0*/  ISETP.GT.U32.OR P3, PT, R0, 0xff, P3 ;  /* 0x000000ff0000780c */ /* 0x000fc40001f64470 */
[C---:B------:R-:W-:Y:S01]  /*01e0*/  ISETP.GT.U32.OR P0, PT, R0.reuse, 0x7f, P0 ;  /* 0x0000007f0000780c */ /* 0x040fe20000704470 */
[----:B0-----:R-:W-:Y:S01]  /*01f0*/  IMAD.WIDE R4, R9, 0x4, R2 ;  /* 0x0000000409047825 */ /* 0x001fe200078e0202 */
[----:B------:R-:W-:Y:S01]  /*0200*/  ISETP.GT.U32.OR P1, PT, R0, 0x3f, P1 ;  /* 0x0000003f0000780c */ /* 0x000fe20000f24470 */
[----:B-1----:R-:W-:-:S12]  /*0210*/  @P5 BRA `(.L_x_34) ;  /* 0x0000000000105947 */ /* 0x002fd80003800000 */
[----:B------:R-:W2:Y:S04]  /*0220*/  LDG.E R8, desc[UR4][R4.64+0x1000] ;  /* 0x0010000404087981 */ /* 0x000ea8000c1e1900 */
[----:B------:R-:W2:Y:S02]  /*0230*/  LDG.E R11, desc[UR4][R4.64] ;  /* 0x00000004040b7981 */ /* 0x000ea4000c1e1900 */
[----:B--2---:R-:W-:-:S05]  /*0240*/  IMAD.IADD R11, R8, 0x1, R11 ;  /* 0x00000001080b7824 */ /* 0x004fca00078e020b */
[----:B------:R0:W-:Y:S02]  /*0250*/  STG.E desc[UR4][R4.64], R11 ;  /* 0x0000000b04007986 */ /* 0x0001e4000c101904 */
.L_x_34:
[----:B------:R-:W-:Y:S05]  /*0260*/  BSYNC.RECONVERGENT B0 ;  /* 0x0000000000007941 */ /* 0x000fea0003800200 */
.L_x_33:
[----:B------:R-:W-:Y:S06]  /*0270*/  BAR.SYNC.DEFER_BLOCKING 0x0 ;  /* 0x0000000000007b1d */ /* 0x000fec0000010000 */
[----:B------:R-:W-:Y:S04]  /*0280*/  BSSY.RECONVERGENT B0, `(.L_x_35) ;  /* 0x0000006000007945 */ /* 0x000fe80003800200 */
[----:B------:R-:W-:Y:S05]  /*0290*/  @P2 BRA `(.L_x_36) ;  /* 0x0000000000102947 */ /* 0x000fea0003800000 */
[----:B------:R-:W2:Y:S04]  /*02a0*/  LDG.E R8, desc[UR4][R4.64+0x800] ;  /* 0x0008000404087981 */ /* 0x000ea8000c1e1900 */
[----:B0-----:R-:W2:Y:S02]  /*02b0*/  LDG.E R11, desc[UR4][R4.64] ;  /* 0x00000004040b7981 */ /* 0x001ea4000c1e1900 */
[----:B--2---:R-:W-:-:S05]  /*02c0*/  IMAD.IADD R11, R8, 0x1, R11 ;  /* 0x00000001080b7824 */ /* 0x004fca00078e020b */
[----:B------:R1:W-:Y:S02]  /*02d0*/  STG.E desc[UR4][R4.64], R11 ;  /* 0x0000000b04007986 */ /* 0x0003e4000c101904 */
.L_x_36:
[----:B------:R-:W-:Y:S05]  /*02e0*/  BSYNC.RECONVERGENT B0 ;  /* 0x0000000000007941 */ /* 0x000fea0003800200 */
.L_x_35:
[----:B------:R-:W-:Y:S06]  /*02f0*/  BAR.SYNC.DEFER_BLOCKING 0x0 ;  /* 0x0000000000007b1d */ /* 0x000fec0000010000 */
[----:B------:R-:W-:Y:S04]  /*0300*/  BSSY.RECONVERGENT B0, `(.L_x_37) ;  /* 0x0000006000007945 */ /* 0x000fe80003800200 */
[----:B------:R-:W-:Y:S05]  /*0310*/  @P3 BRA `(.L_x_38) ;  /* 0x0000000000103947 */ /* 0x000fea0003800000 */
[----:B------:R-:W2:Y:S04]  /*0320*/  LDG.E R8, desc[UR4][R4.64+0x400] ;  /* 0x0004000404087981 */ /* 0x000ea8000c1e1900 */
[----:B01----:R-:W2:Y:S02]  /*0330*/  LDG.E R11, desc[UR4][R4.64] ;  /* 0x00000004040b7981 */ /* 0x003ea4000c1e1900 */
[----:B--2---:R-:W-:-:S05]  /*0340*/  IADD3 R11, PT, PT, R8, R11, RZ ;  /* 0x0000000b080b7210 */ /* 0x004fca0007ffe0ff */
[----:B------:R2:W-:Y:S02]  /*0350*/  STG.E desc[UR4][R4.64], R11 ;  /* 0x0000000b04007986 */ /* 0x0005e4000c101904 */
.L_x_38:
[----:B------:R-:W-:Y:S05]  /*0360*/  BSYNC.RECONVERGENT B0 ;  /* 0x0000000000007941 */ /* 0x000fea0003800200 */
.L_x_37:
[----:B------:R-:W-:Y:S06]  /*0370*/  BAR.SYNC.DEFER_BLOCKING 0x0 ;  /* 0x0000000000007b1d */ /* 0x000fec0000010000 */
[----:B------:R-:W-:Y:S04]  /*0380*/  BSSY.RECONVERGENT B0, `(.L_x_39) ;  /* 0x0000006000007945 */ /* 0x000fe80003800200 */
[----:B------:R-:W-:Y:S05]  /*0390*/  @P0 BRA `(.L_x_40) ;  /* 0x0000000000100947 */ /* 0x000fea0003800000 */
[----:B------:R-:W3:Y:S04]  /*03a0*/  LDG.E R8, desc[UR4][R4.64+0x200] ;  /* 0x0002000404087981 */ /* 0x000ee8000c1e1900 */
[----:B012---:R-:W3:Y:S02]  /*03b0*/  LDG.E R11, desc[UR4][R4.64] ;  /* 0x00000004040b7981 */ /* 0x007ee4000c1e1900 */
[----:B---3--:R-:W-:-:S05]  /*03c0*/  IMAD.IADD R11, R8, 0x1, R11 ;  /* 0x00000001080b7824 */ /* 0x008fca00078e020b */
[----:B------:R3:W-:Y:S02]  /*03d0*/  STG.E desc[UR4][R4.64], R11 ;  /* 0x0000000b04007986 */ /* 0x0007e4000c101904 */
.L_x_40:
[----:B------:R-:W-:Y:S05]  /*03e0*/  BSYNC.RECONVERGENT B0 ;  /* 0x0000000000007941 */ /* 0x000fea0003800200 */
.L_x_39:
[----:B------:R-:W-:Y:S06]  /*03f0*/  BAR.SYNC.DEFER_BLOCKING 0x0 ;  /* 0x0000000000007b1d */ /* 0x000fec0000010000 */
[----:B------:R-:W-:Y:S04]  /*0400*/  BSSY.RECONVERGENT B0, `(.L_x_41) ;  /* 0x0000006000007945 */ /* 0x000fe80003800200 */
[----:B------:R-:W-:Y:S05]  /*0410*/  @P1 BRA `(.L_x_42) ;  /* 0x0000000000101947 */ /* 0x000fea0003800000 */
[----:B------:R-:W4:Y:S04]  /*0420*/  LDG.E R8, desc[UR4][R4.64+0x100] ;  /* 0x0001000404087981 */ /* 0x000f28000c1e1900 */
[----:B0123--:R-:W4:Y:S02]  /*0430*/  LDG.E R11, desc[UR4][R4.64] ;  /* 0x00000004040b7981 */ /* 0x00ff24000c1e1900 */
[----:B----4-:R-:W-:-:S05]  /*0440*/  IMAD.IADD R11, R8, 0x1, R11 ;  /* 0x00000001080b7824 */ /* 0x010fca00078e020b */
[----:B------:R4:W-:Y:S02]  /*0450*/  STG.E desc[UR4][R4.64], R11 ;  /* 0x0000000b04007986 */ /* 0x0009e4000c101904 */
.L_x_42:
[----:B------:R-:W-:Y:S05]  /*0460*/  BSYNC.RECONVERGENT B0 ;  /* 0x0000000000007941 */ /* 0x000fea0003800200 */
.L_x_41:
[----:B------:R-:W-:Y:S06]  /*0470*/  BAR.SYNC.DEFER_BLOCKING 0x0 ;  /* 0x0000000000007b1d */ /* 0x000fec0000010000 */
[----:B------:R-:W-:Y:S05]  /*0480*/  @P4 EXIT ;  /* 0x000000000000494d */ /* 0x000fea0003800000 */
[C---:B01234-:R-:W-:Y:S01]  /*0490*/  VIADD R11, R9.reuse, 0x20 ;  /* 0x00000020090b7836 */ /* 0x05ffe20000000000 */
[C---:B------:R-:W-:Y:S01]  /*04a0*/  IADD3 R13, PT, PT, R9.reuse, 0x10, RZ ;  /* 0x00000010090d7810 */ /* 0x040fe20007ffe0ff */
[----:B------:R-:W-:Y:S01]  /*04b0*/  VIADD R15, R9, 0x2 ;  /* 0x00000002090f7836 */ /* 0x000fe20000000000 */
[----:B------:R-:W-:Y:S01]  /*04c0*/  BSSY.RECONVERGENT B0, `(.L_x_43) ;  /* 0x0000010000007945 */ /* 0x000fe20003800200 */
[----:B------:R-:W-:Y:S02]  /*04d0*/  ISETP.NE.AND P6, PT, R0, RZ, PT ;  /* 0x000000ff0000720c */ /* 0x000fe40003fc5270 */
[-C--:B------:R-:W-:Y:S01]  /*04e0*/  ISETP.GE.AND P0, PT, R11, R6.reuse, PT ;  /* 0x000000060b00720c */ /* 0x080fe20003f06270 */
[----:B------:R-:W-:Y:S01]  /*04f0*/  VIADD R11, R9, 0x8 ;  /* 0x00000008090b7836 */ /* 0x000fe20000000000 */
[----:B------:R-:W-:Y:S01]  /*0500*/  ISETP.GE.AND P1, PT, R13, R6, PT ;  /* 0x000000060d00720c */ /* 0x000fe20003f26270 */
[C---:B------:R-:W-:Y:S01]  /*0510*/  VIADD R13, R9.reuse, 0x4 ;  /* 0x00000004090d7836 */ /* 0x040fe20000000000 */
[----:B------:R-:W-:-:S02]  /*0520*/  IADD3 R9, PT, PT, R9, 0x1, RZ ;  /* 0x0000000109097810 */ /* 0x000fc40007ffe0ff */
[-C--:B------:R-:W-:Y:S02]  /*0530*/  ISETP.GE.AND P2, PT, R11, R6.reuse, PT ;  /* 0x000000060b00720c */ /* 0x080fe40003f46270 */
[-C--:B------:R-:W-:Y:S02]  /*0540*/  ISETP.GE.AND P3, PT, R13, R6.reuse, PT ;  /* 0x000000060d00720c */ /* 0x080fe40003f66270 */
[-C--:B------:R-:W-:Y:S02]  /*0550*/  ISETP.GE.AND P4, PT, R15, R6.reuse, PT ;  /* 0x000000060f00720c */ /* 0x080fe40003f86270 */
[----:B------:R-:W-:Y:S01]  /*0560*/  ISETP.GE.AND P5, PT, R9, R6, PT ;  /* 0x000000060900720c */ /* 0x000fe20003fa6270 */
[----:B------:R-:W-:-:S12]  /*0570*/  @P0 BRA `(.L_x_44) ;  /* 0x0000000000100947 */ /* 0x000fd80003800000 */
[----:B------:R-:W2:Y:S04]  /*0580*/  LDG.E R0, desc[UR4][R4.64+0x80] ;  /* 0x0000800404007981 */ /* 0x000ea8000c1e1900 */
[----:B------:R-:W2:Y:S02]  /*0590*/  LDG.E R9, desc[UR4][R4.64] ;  /* 0x0000000404097981 */ /* 0x000ea4000c1e1900 */
[----:B--2---:R-:W-:-:S05]  /*05a0*/  IMAD.IADD R9, R0, 0x1, R9 ;  /* 0x0000000100097824 */ /* 0x004fca00078e0209 */
[----:B------:R0:W-:Y:S02]  /*05b0*/  STG.E desc[UR4][R4.64], R9 ;  /* 0x0000000904007986 */ /* 0x0001e4000c101904 */
.L_x_44:
[----:B------:R-:W-:Y:S05]  /*05c0*/  BSYNC.RECONVERGENT B0 ;  /* 0x0000000000007941 */ /* 0x000fea0003800200 */
.L_x_43:
[----:B------:R-:W-:Y:S04]  /*05d0*/  BSSY.RECONVERGENT B0, `(.L_x_45) ;  /* 0x0000006000007945 */ /* 0x000fe80003800200 */
[----:B------:R-:W-:Y:S05]  /*05e0*/  @P1 BRA `(.L_x_46) ;  /* 0x0000000000101947 */ /* 0x000fea0003800000 */
[----:B------:R-:W2:Y:S04]  /*05f0*/  LDG.E R0, desc[UR4][R4.64+0x40] ;  /* 0x0000400404007981 */ /* 0x000ea8000c1e1900 */
[----:B0-----:R-:W2:Y:S02]  /*0600*/  LDG.E R9, desc[UR4][R4.64] ;  /* 0x0000000404097981 */ /* 0x001ea4000c1e1900 */
[----:B--2---:R-:W-:-:S05]  /*0610*/  IMAD.IADD R9, R0, 0x1, R9 ;  /* 0x0000000100097824 */ /* 0x004fca00078e0209 */
[----:B------:R1:W-:Y:S02]  /*0620*/  STG.E desc[UR4][R4.64], R9 ;  /* 0x0000000904007986 */ /* 0x0003e4000c101904 */
.L_x_46:
[----:B------:R-:W-:Y:S05]  /*0630*/  BSYNC.RECONVERGENT B0 ;  /* 0x0000000000007941 */ /* 0x000fea0003800200 */
.L_x_45:
[----:B------:R-:W-:Y:S04]  /*0640*/  BSSY.RECONVERGENT B0, `(.L_x_47) ;  /* 0x0000006000007945 */ /* 0x000fe80003800200 */
[----:B------:R-:W-:Y:S05]  /*0650*/  @P2 BRA `(.L_x_48) ;  /* 0x0000000000102947 */ /* 0x000fea0003800000 */
[----:B------:R-:W2:Y:S04]  /*0660*/  LDG.E R0, desc[UR4][R4.64+0x20] ;  /* 0x0000200404007981 */ /* 0x000ea8000c1e1900 */
[----:B01----:R-:W2:Y:S02]  /*0670*/  LDG.E R9, desc[UR4][R4.64] ;  /* 0x0000000404097981 */ /* 0x003ea4000c1e1900 */
[----:B--2---:R-:W-:-:S05]  /*0680*/  IMAD.IADD R9, R0, 0x1, R9 ;  /* 0x0000000100097824 */ /* 0x004fca00078e0209 */
[----:B------:R2:W-:Y:S02]  /*0690*/  STG.E desc[UR4][R4.64], R9 ;  /* 0x0000000904007986 */ /* 0x0005e4000c101904 */
.L_x_48:
[----:B------:R-:W-:Y:S05]  /*06a0*/  BSYNC.RECONVERGENT B0 ;  /* 0x0000000000007941 */ /* 0x000fea0003800200 */
.L_x_47:
[----:B------:R-:W-:Y:S04]  /*06b0*/  BSSY.RECONVERGENT B0, `(.L_x_49) ;  /* 0x0000006000007945 */ /* 0x000fe80003800200 */
[----:B------:R-:W-:Y:S05]  /*06c0*/  @P3 BRA `(.L_x_50) ;  /* 0x0000000000103947 */ /* 0x000fea0003800000 */
[----:B------:R-:W3:Y:S04]  /*06d0*/  LDG.E R0, desc[UR4][R4.64+0x10] ;  /* 0x0000100404007981 */ /* 0x000ee8000c1e1900 */
[----:B012---:R-:W3:Y:S02]  /*06e0*/  LDG.E R9, desc[UR4][R4.64] ;  /* 0x0000000404097981 */ /* 0x007ee4000c1e1900 */
[----:B---3--:R-:W-:-:S05]  /*06f0*/  IADD3 R9, PT, PT, R0, R9, RZ ;  /* 0x0000000900097210 */ /* 0x008fca0007ffe0ff */
[----:B------:R3:W-:Y:S02]  /*0700*/  STG.E desc[UR4][R4.64], R9 ;  /* 0x0000000904007986 */ /* 0x0007e4000c101904 */
.L_x_50:
[----:B------:R-:W-:Y:S05]  /*0710*/  BSYNC.RECONVERGENT B0 ;  /* 0x0000000000007941 */ /* 0x000fea0003800200 */
.L_x_49:
[----:B------:R-:W-:Y:S04]  /*0720*/  BSSY.RECONVERGENT B0, `(.L_x_51) ;  /* 0x0000006000007945 */ /* 0x000fe80003800200 */
[----:B------:R-:W-:Y:S05]  /*0730*/  @P4 BRA `(.L_x_52) ;  /* 0x0000000000104947 */ /* 0x000fea0003800000 */
[----:B------:R-:W4:Y:S04]  /*0740*/  LDG.E R0, desc[UR4][R4.64+0x8] ;  /* 0x0000080404007981 */ /* 0x000f28000c1e1900 */
[----:B0123--:R-:W4:Y:S02]  /*0750*/  LDG.E R9, desc[UR4][R4.64] ;  /* 0x0000000404097981 */ /* 0x00ff24000c1e1900 */
[----:B----4-:R-:W-:-:S05]  /*0760*/  IMAD.IADD R9, R0, 0x1, R9 ;  /* 0x0000000100097824 */ /* 0x010fca00078e0209 */
[----:B------:R4:W-:Y:S02]  /*0770*/  STG.E desc[UR4][R4.64], R9 ;  /* 0x0000000904007986 */ /* 0x0009e4000c101904 */
.L_x_52:
[----:B------:R-:W-:Y:S05]  /*0780*/  BSYNC.RECONVERGENT B0 ;  /* 0x0000000000007941 */ /* 0x000fea0003800200 */
.L_x_51:
[----:B------:R-:W-:Y:S04]  /*0790*/  BSSY.RECONVERGENT B0, `(.L_x_53) ;  /* 0x0000006000007945 */ /* 0x000fe80003800200 */
[----:B------:R-:W-:Y:S05]  /*07a0*/  @P5 BRA `(.L_x_54) ;  /* 0x0000000000105947 */ /* 0x000fea0003800000 */
[----:B------:R-:W5:Y:S04]  /*07b0*/  LDG.E R0, desc[UR4][R4.64+0x4] ;  /* 0x0000040404007981 */ /* 0x000f68000c1e1900 */
[----:B01234-:R-:W5:Y:S02]  /*07c0*/  LDG.E R9, desc[UR4][R4.64] ;  /* 0x0000000404097981 */ /* 0x01ff64000c1e1900 */
[----:B-----5:R-:W-:-:S05]  /*07d0*/  IMAD.IADD R9, R0, 0x1, R9 ;  /* 0x0000000100097824 */ /* 0x020fca00078e0209 */
[----:B------:R0:W-:Y:S02]  /*07e0*/  STG.E desc[UR4][R4.64], R9 ;  /* 0x0000000904007986 */ /* 0x0001e4000c101904 */
.L_x_54:
[----:B------:R-:W-:Y:S05]  /*07f0*/  BSYNC.RECONVERGENT B0 ;  /* 0x0000000000007941 */ /* 0x000fea0003800200 */
.L_x_53:
[----:B------:R-:W-:Y:S05]  /*0800*/  @P6 EXIT ;  /* 0x000000000000694d */ /* 0x000fea0003800000 */
[----:B------:R-:W-:-:S06]  /*0810*/  IMAD.WIDE R2, R7, 0x4, R2 ;  /* 0x0000000407027825 */ /* 0x000fcc00078e0202 */
[----:B------:R-:W5:Y:S01]  /*0820*/  LDG.E R3, desc[UR4][R2.64] ;  /* 0x0000000402037981 */ /* 0x000f62000c1e1900 */
[----:B01234-:R-:W5:Y:S03]  /*0830*/  LDC.64 R4, c[0x0][0x388] ;  /* 0x0000e200ff047b82 */ /* 0x01ff660000000a00 */
[----:B-----5:R-:W-:Y:S01]  /*0840*/  REDG.E.ADD.STRONG.GPU desc[UR4][R4.64], R3 ;  /* 0x000000030400798e */ /* 0x020fe2000c12e104 */
[----:B------:R-:W-:Y:S05]  /*0850*/  EXIT ;  /* 0x000000000000794d */ /* 0x000fea0003800000 */
.L_x_55:
        /* <DEDUP_REMOVED lines=10> */
.L_x_88:


//--------------------- .text._Z28reduceBlksKernel4_UnrollWarpPiS_i --------------------------
	.section	.text._Z28reduceBlksKernel4_UnrollWarpPiS_i,"ax",@progbits
	.align	128
        .global         _Z28reduceBlksKernel4_UnrollWarpPiS_i
        .type           _Z28reduceBlksKernel4_UnrollWarpPiS_i,@function
        .size           _Z28reduceBlksKernel4_UnrollWarpPiS_i,(.L_x_89 - _Z28reduceBlksKernel4_UnrollWarpPiS_i)
        .other          _Z28reduceBlksKernel4_UnrollWarpPiS_i,@"STO_CUDA_ENTRY STV_DEFAULT"
_Z28reduceBlksKernel4_UnrollWarpPiS_i:
.text._Z28reduceBlksKernel4_UnrollWarpPiS_i:
        /* <DEDUP_REMOVED lines=8> */
[----:B------:R-:W-:-:S05]  /*0080*/  IMAD R2, R3, 0x2, R0 ;  /* 0x0000000203027824 */ /* 0x000fca00078e0200 */
[----:B------:R-:W-:-:S05]  /*0090*/  VIMNMX.U32 R3, PT, PT, R2, UR5, PT ;  /* 0x0000000502037c48 */ /* 0x000fca000bfe0000 */
[----:B------:R-:W-:-:S05]  /*00a0*/  IMAD.IADD R4, R3, 0x1, -R0 ;  /* 0x0000000103047824 */ /* 0x000fca00078e0a00 */
[----:B------:R-:W-:-:S13]  /*00b0*/  ISETP.GE.AND P0, PT, R4, 0x1, PT ;  /* 0x000000010400780c */ /* 0x000fda0003f06270 */
[----:B------:R-:W-:Y:S05]  /*00c0*/  @!P0 EXIT ;  /* 0x000000000000894d */ /* 0x000fea0003800000 */
[----:B------:R-:W0:Y:S01]  /*00d0*/  S2R R8, SR_TID.X ;  /* 0x0000000000087919 */ /* 0x000e220000002100 */
[----:B------:R-:W1:Y:S01]  /*00e0*/  LDC.64 R2, c[0x0][0x380] ;  /* 0x0000e000ff027b82 */ /* 0x000e620000000a00 */
[----:B------:R-:W-:Y:S01]  /*00f0*/  IMAD.MOV.U32 R7, RZ, RZ, R4 ;  /* 0x000000ffff077224 */ /* 0x000fe200078e0004 */
[----:B------:R-:W2:Y:S04]  /*0100*/  LDCU.64 UR4, c[0x0][0x358] ;  /* 0x00006b00ff0477ac */ /* 0x000ea80008000a00 */
[----:B------:R-:W-:Y:S02]  /*0110*/  ISETP.GE.U32.AND P0, PT, R7, 0x41, PT ;  /* 0x000000410700780c */ /* 0x000fe40003f06070 */
[----:B0-----:R-:W-:-:S05]  /*0120*/  IADD3 R6, PT, PT, R0, R8, RZ ;  /* 0x0000000800067210 */ /* 0x001fca0007ffe0ff */
[----:B-1----:R-:W-:-:S06]  /*0130*/  IMAD.WIDE R2, R6, 0x4, R2 ;  /* 0x0000000406027825 */ /* 0x002fcc00078e0202 */
[----:B--2---:R-:W-:Y:S05]  /*0140*/  @!P0 BRA `(.L_x_56) ;  /* 0x00000000004c8947 */ /* 0x004fea0003800000 */
.L_x_59:
[----:B------:R-:W-:Y:S01]  /*0150*/  VIADD R4, R7, 0x1 ;  /* 0x0000000107047836 */ /* 0x000fe20000000000 */
[----:B------:R-:W-:Y:S01]  /*0160*/  BSSY.RECONVERGENT B0, `(.L_x_57) ;  /* 0x000000e000007945 */ /* 0x000fe20003800200 */
[----:B------:R-:W-:-:S03]  /*0170*/  IMAD.MOV.U32 R11, RZ, RZ, R7 ;  /* 0x000000ffff0b7224 */ /* 0x000fc600078e0007 */
[----:B------:R-:W-:Y:S01]  /*0180*/  SHF.R.U32.HI R7, RZ, 0x1, R4 ;  /* 0x00000001ff077819 */ /* 0x000fe20000011604 */
[----:B------:R-:W-:-:S03]  /*0190*/  IMAD.IADD R5, R0, 0x1, R11 ;  /* 0x0000000100057824 */ /* 0x000fc600078e020b */
[----:B------:R-:W-:-:S04]  /*01a0*/  IADD3 R4, PT, PT, R6, R7, RZ ;  /* 0x0000000706047210 */ /* 0x000fc80007ffe0ff */
[----:B------:R-:W-:-:S04]  /*01b0*/  ISETP.GE.AND P0, PT, R4, R5, PT ;  /* 0x000000050400720c */ /* 0x000fc80003f06270 */
[----:B------:R-:W-:-:S13]  /*01c0*/  ISETP.GE.U32.OR P0, PT, R8, R7, P0 ;  /* 0x000000070800720c */ /* 0x000fda0000706470 */
[----:B0-----:R-:W-:Y:S05]  /*01d0*/  @P0 BRA `(.L_x_58) ;  /* 0x0000000000180947 */ /* 0x001fea0003800000 */
[----:B------:R-:W-:Y:S01]  /*01e0*/  LEA R4, P0, R7, R2, 0x2 ;  /* 0x0000000207047211 */ /* 0x000fe200078010ff */
[----:B------:R-:W2:Y:S04]  /*01f0*/  LDG.E R9, desc[UR4][R2.64] ;  /* 0x0000000402097981 */ /* 0x000ea8000c1e1900 */
[----:B------:R-:W-:-:S05]  /*0200*/  IMAD.X R5, RZ, RZ, R3, P0 ;  /* 0x000000ffff057224 */ /* 0x000fca00000e0603 */
[----:B------:R-:W2:Y:S02]  /*0210*/  LDG.E R4, desc[UR4][R4.64] ;  /* 0x0000000404047981 */ /* 0x000ea4000c1e1900 */
[----:B--2---:R-:W-:-:S05]  /*0220*/  IMAD.IADD R9, R4, 0x1, R9 ;  /* 0x0000000104097824 */ /* 0x004fca00078e0209 */
[----:B------:R0:W-:Y:S02]  /*0230*/  STG.E desc[UR4][R2.64], R9 ;  /* 0x0000000902007986 */ /* 0x0001e4000c101904 */
.L_x_58:
[----:B------:R-:W-:Y:S05]  /*0240*/  BSYNC.RECONVERGENT B0 ;  /* 0x0000000000007941 */ /* 0x000fea0003800200 */
.L_x_57:
[----:B------:R-:W-:Y:S01]  /*0250*/  BAR.SYNC.DEFER_BLOCKING 0x0 ;  /* 0x0000000000007b1d */ /* 0x000fe20000010000 */
[----:B------:R-:W-:-:S13]  /*0260*/  ISETP.GT.U32.AND P0, PT, R11, 0x80, PT ;  /* 0x000000800b00780c */ /* 0x000fda0003f04070 */
[----:B------:R-:W-:Y:S05]  /*0270*/  @P0 BRA `(.L_x_59) ;  /* 0xfffffffc00b40947 */ /* 0x000fea000383ffff */
.L_x_56:
[----:B------:R-:W-:-:S13]  /*0280*/  ISETP.GT.U32.AND P0, PT, R8, 0x1f, PT ;  /* 0x0000001f0800780c */ /* 0x000fda0003f04070 */
[----:B------:R-:W-:Y:S05]  /*0290*/  @P0 EXIT ;  /* 0x000000000000094d */ /* 0x000fea0003800000 */
[----:B0-----:R-:W-:Y:S01]  /*02a0*/  IMAD.IADD R9, R0, 0x1, R7 ;  /* 0x0000000100097824 */ /* 0x001fe200078e0207 */
[C---:B------:R-:W-:Y:S01]  /*02b0*/  IADD3 R4, PT, PT, R6.reuse, 0x20, RZ ;  /* 0x0000002006047810 */ /* 0x040fe20007ffe0ff */
[C---:B------:R-:W-:Y:S01]  /*02c0*/  VIADD R5, R6.reuse, 0x10 ;  /* 0x0000001006057836 */ /* 0x040fe20000000000 */
[----:B------:R-:W-:Y:S01]  /*02d0*/  IADD3 R7, PT, PT, R6, 0x2, RZ ;  /* 0x0000000206077810 */ /* 0x000fe20007ffe0ff */
[----:B------:R-:W-:Y:S01]  /*02e0*/  BSSY.RECONVERGENT B0, `(.L_x_60) ;  /* 0x0000010000007945 */ /* 0x000fe20003800200 */
[-C--:B------:R-:W-:Y:S01]  /*02f0*/  ISETP.GE.AND P0, PT, R4, R9.reuse, PT ;  /* 0x000000090400720c */ /* 0x080fe20003f06270 */
[C---:B------:R-:W-:Y:S01]  /*0300*/  VIADD R4, R6.reuse, 0x8 ;  /* 0x0000000806047836 */ /* 0x040fe20000000000 */
[-C--:B------:R-:W-:Y:S01]  /*0310*/  ISETP.GE.AND P1, PT, R5, R9.reuse, PT ;  /* 0x000000090500720c */ /* 0x080fe20003f26270 */
[----:B------:R-:W-:Y:S01]  /*0320*/  VIADD R5, R6, 0x4 ;  /* 0x0000000406057836 */ /* 0x000fe20000000000 */
[----:B------:R-:W-:Y:S01]  /*0330*/  ISETP.NE.AND P6, PT, R8, RZ, PT ;  /* 0x000000ff0800720c */ /* 0x000fe20003fc5270 */
[----:B------:R-:W-:Y:S01]  /*0340*/  VIADD R6, R6, 0x1 ;  /* 0x0000000106067836 */ /* 0x000fe20000000000 */
[----:B------:R-:W-:-:S02]  /*0350*/  ISETP.GE.AND P2, PT, R4, R9, PT ;  /* 0x000000090400720c */ /* 0x000fc40003f46270 */
        /* <DEDUP_REMOVED lines=8> */
.L_x_61:
[----:B------:R-:W-:Y:S05]  /*03e0*/  BSYNC.RECONVERGENT B0 ;  /* 0x0000000000007941 */ /* 0x000fea0003800200 */
.L_x_60:
[----:B------:R-:W-:Y:S04]  /*03f0*/  BSSY.RECONVERGENT B0, `(.L_x_62) ;  /* 0x0000006000007945 */ /* 0x000fe80003800200 */
[----:B------:R-:W-:Y:S05]  /*0400*/  @P1 BRA `(.L_x_63) ;  /* 0x0000000000101947 */ /* 0x000fea0003800000 */
[----:B------:R-:W2:Y:S04]  /*0410*/  LDG.E R4, desc[UR4][R2.64+0x40] ;  /* 0x0000400402047981 */ /* 0x000ea8000c1e1900 */
[----:B0-----:R-:W2:Y:S02]  /*0420*/  LDG.E R5, desc[UR4][R2.64] ;  /* 0x0000000402057981 */ /* 0x001ea4000c1e1900 */
[----:B--2---:R-:W-:-:S05]  /*0430*/  IADD3 R5, PT, PT, R4, R5, RZ ;  /* 0x0000000504057210 */ /* 0x004fca0007ffe0ff */
[----:B------:R1:W-:Y:S02]  /*0440*/  STG.E desc[UR4][R2.64], R5 ;  /* 0x0000000502007986 */ /* 0x0003e4000c101904 */
.L_x_63:
[----:B------:R-:W-:Y:S05]  /*0450*/  BSYNC.RECONVERGENT B0 ;  /* 0x0000000000007941 */ /* 0x000fea0003800200 */
.L_x_62:
[----:B------:R-:W-:Y:S04]  /*0460*/  BSSY.RECONVERGENT B0, `(.L_x_64) ;  /* 0x0000006000007945 */ /* 0x000fe80003800200 */
[----:B------:R-:W-:Y:S05]  /*0470*/  @P2 BRA `(.L_x_65) ;  /* 0x0000000000102947 */ /* 0x000fea0003800000 */
[----:B------:R-:W2:Y:S04]  /*0480*/  LDG.E R4, desc[UR4][R2.64+0x20] ;  /* 0x0000200402047981 */ /* 0x000ea8000c1e1900 */
[----:B01----:R-:W2:Y:S02]  /*0490*/  LDG.E R5, desc[UR4][R2.64] ;  /* 0x0000000402057981 */ /* 0x003ea4000c1e1900 */
[----:B--2---:R-:W-:-:S05]  /*04a0*/  IMAD.IADD R5, R4, 0x1, R5 ;  /* 0x0000000104057824 */ /* 0x004fca00078e0205 */
[----:B------:R2:W-:Y:S02]  /*04b0*/  STG.E desc[UR4][R2.64], R5 ;  /* 0x0000000502007986 */ /* 0x0005e4000c101904 */
.L_x_65:
[----:B------:R-:W-:Y:S05]  /*04c0*/  BSYNC.RECONVERGENT B0 ;  /* 0x0000000000007941 */ /* 0x000fea0003800200 */
.L_x_64:
[----:B------:R-:W-:Y:S04]  /*04d0*/  BSSY.RECONVERGENT B0, `(.L_x_66) ;  /* 0x0000006000007945 */ /* 0x000fe80003800200 */
[----:B------:R-:W-:Y:S05]  /*04e0*/  @P3 BRA `(.L_x_67) ;  /* 0x0000000000103947 */ /* 0x000fea0003800000 */
[----:B------:R-:W3:Y:S04]  /*04f0*/  LDG.E R4, desc[UR4][R2.64+0x10] ;  /* 0x0000100402047981 */ /* 0x000ee8000c1e1900 */
[----:B012---:R-:W3:Y:S02]  /*0500*/  LDG.E R5, desc[UR4][R2.64] ;  /* 0x0000000402057981 */ /* 0x007ee4000c1e1900 */
[----:B---3--:R-:W-:-:S05]  /*0510*/  IMAD.IADD R5, R4, 0x1, R5 ;  /* 0x0000000104057824 */ /* 0x008fca00078e0205 */
[----:B------:R3:W-:Y:S02]  /*0520*/  STG.E desc[UR4][R2.64], R5 ;  /* 0x0000000502007986 */ /* 0x0007e4000c101904 */
.L_x_67:
[----:B------:R-:W-:Y:S05]  /*0530*/  BSYNC.RECONVERGENT B0 ;  /* 0x0000000000007941 */ /* 0x000fea0003800200 */
.L_x_66:
[----:B------:R-:W-:Y:S04]  /*0540*/  BSSY.RECONVERGENT B0, `(.L_x_68) ;  /* 0x0000006000007945 */ /* 0x000fe80003800200 */
[----:B------:R-:W-:Y:S05]  /*0550*/  @P4 BRA `(.L_x_69) ;  /* 0x0000000000104947 */ /* 0x000fea0003800000 */
[----:B------:R-:W4:Y:S04]  /*0560*/  LDG.E R4, desc[UR4][R2.64+0x8] ;  /* 0x0000080402047981 */ /* 0x000f28000c1e1900 */
[----:B0123--:R-:W4:Y:S02]  /*0570*/  LDG.E R5, desc[UR4][R2.64] ;  /* 0x0000000402057981 */ /* 0x00ff24000c1e1900 */
[----:B----4-:R-:W-:-:S05]  /*0580*/  IADD3 R5, PT, PT, R4, R5, RZ ;  /* 0x0000000504057210 */ /* 0x010fca0007ffe0ff */
[----:B------:R4:W-:Y:S02]  /*0590*/  STG.E desc[UR4][R2.64], R5 ;  /* 0x0000000502007986 */ /* 0x0009e4000c101904 */
.L_x_69:
[----:B------:R-:W-:Y:S05]  /*05a0*/  BSYNC.RECONVERGENT B0 ;  /* 0x0000000000007941 */ /* 0x000fea0003800200 */
.L_x_68:
[----:B------:R-:W-:Y:S04]  /*05b0*/  BSSY.RECONVERGENT B0, `(.L_x_70) ;  /* 0x0000006000007945 */ /* 0x000fe80003800200 */
[----:B------:R-:W-:Y:S05]  /*05c0*/  @P5 BRA `(.L_x_71) ;  /* 0x0000000000105947 */ /* 0x000fea0003800000 */
[----:B------:R-:W5:Y:S04]  /*05d0*/  LDG.E R4, desc[UR4][R2.64+0x4] ;  /* 0x0000040402047981 */ /* 0x000f68000c1e1900 */
[----:B01234-:R-:W5:Y:S02]  /*05e0*/  LDG.E R5, desc[UR4][R2.64] ;  /* 0x0000000402057981 */ /* 0x01ff64000c1e1900 */
[----:B-----5:R-:W-:-:S05]  /*05f0*/  IMAD.IADD R5, R4, 0x1, R5 ;  /* 0x0000000104057824 */ /* 0x020fca00078e0205 */
[----:B------:R0:W-:Y:S02]  /*0600*/  STG.E desc[UR4][R2.64], R5 ;  /* 0x0000000502007986 */ /* 0x0001e4000c101904 */
.L_x_71:
[----:B------:R-:W-:Y:S05]  /*0610*/  BSYNC.RECONVERGENT B0 ;  /* 0x0000000000007941 */ /* 0x000fea0003800200 */
.L_x_70:
[----:B------:R-:W-:Y:S05]  /*0620*/  @P6 EXIT ;  /* 0x000000000000694d */ /* 0x000fea0003800000 */
[----:B01234-:R-:W0:Y:S02]  /*0630*/  LDC.64 R2, c[0x0][0x380] ;  /* 0x0000e000ff027b82 */ /* 0x01fe240000000a00 */
[----:B0-----:R-:W-:-:S06]  /*0640*/  IMAD.WIDE R2, R0, 0x4, R2 ;  /* 0x0000000400027825 */ /* 0x001fcc00078e0202 */
[----:B------:R-:W2:Y:S01]  /*0650*/  LDG.E R3, desc[UR4][R2.64] ;  /* 0x0000000402037981 */ /* 0x000ea2000c1e1900 */
[----:B------:R-:W2:Y:S03]  /*0660*/  LDC.64 R4, c[0x0][0x388] ;  /* 0x0000e200ff047b82 */ /* 0x000ea60000000a00 */
[----:B--2---:R-:W-:Y:S01]  /*0670*/  REDG.E.ADD.STRONG.GPU desc[UR4][R4.64], R3 ;  /* 0x000000030400798e */ /* 0x004fe2000c12e104 */
[----:B------:R-:W-:Y:S05]  /*0680*/  EXIT ;  /* 0x000000000000794d */ /* 0x000fea0003800000 */
.L_x_72:
        /* <DEDUP_REMOVED lines=15> */
.L_x_89:


//--------------------- .text._Z17reduceBlksKernel3PiS_i --------------------------
	.section	.text._Z17reduceBlksKernel3PiS_i,"ax",@progbits
	.align	128
        .global         _Z17reduceBlksKernel3PiS_i
        .type           _Z17reduceBlksKernel3PiS_i,@function
        .size           _Z17reduceBlksKernel3PiS_i,(.L_x_90 - _Z17reduceBlksKernel3PiS_i)
        .other          _Z17reduceBlksKernel3PiS_i,@"STO_CUDA_ENTRY STV_DEFAULT"
_Z17reduceBlksKernel3PiS_i:
.text._Z17reduceBlksKernel3PiS_i:
[----:B------:R-:W-:Y:S08]  /*0000*/  LDC R1, c[0x0][0x37c] ;  /* 0x0000df00ff017b82 */ /* 0x000ff00000000800 */
[----:B------:R-:W0:Y:S01]  /*0010*/  S2UR UR4, SR_CTAID.X ;  /* 0x00000000000479c3 */ /* 0x000e220000002500 */
[----:B------:R-:W1:Y:S07]  /*0020*/  LDCU UR5, c[0x0][0x390] ;  /* 0x00007200ff0577ac */ /* 0x000e6e0008000800 */
[----:B------:R-:W0:Y:S02]  /*0030*/  LDC R2, c[0x0][0x360] ;  /* 0x0000d800ff027b82 */ /* 0x000e240000000800 */
[----:B0-----:R-:W-:-:S04]  /*0040*/  IMAD R0, R2, UR4, RZ ;  /* 0x0000000402007c24 */ /* 0x001fc8000f8e02ff */
[----:B------:R-:W-:-:S04]  /*0050*/  IMAD.SHL.U32 R7, R0, 0x2, RZ ;  /* 0x0000000200077824 */ /* 0x000fc800078e00ff */
[----:B------:R-:W-:-:S05]  /*0060*/  IMAD R0, R2, 0x2, R7 ;  /* 0x0000000202007824 */ /* 0x000fca00078e0207 */
[----:B-1----:R-:W-:-:S05]  /*0070*/  VIMNMX.U32 R0, PT, PT, R0, UR5, PT ;  /* 0x0000000500007c48 */ /* 0x002fca000bfe0000 */
[----:B------:R-:W-:-:S05]  /*0080*/  IMAD.IADD R0, R0, 0x1, -R7 ;  /* 0x0000000100007824 */ /* 0x000fca00078e0a07 */
[----:B------:R-:W-:-:S04]  /*0090*/  ISETP.GE.AND P0, PT, R0, 0x1, PT ;  /* 0x000000010000780c */ /* 0x000fc80003f06270 */
[----:B------:R-:W-:-:S13]  /*00a0*/  ISETP.GE.OR P0, PT, R7, UR5, !P0 ;  /* 0x0000000507007c0c */ /* 0x000fda000c706670 */
[----:B------:R-:W-:Y:S05]  /*00b0*/  @P0 EXIT ;  /* 0x000000000000094d */ /* 0x000fea0003800000 */
[----:B------:R-:W0:Y:S01]  /*00c0*/  S2R R6, SR_TID.X ;  /* 0x0000000000067919 */ /* 0x000e220000002100 */
[----:B------:R-:W-:Y:S01]  /*00d0*/  ISETP.GE.U32.AND P0, PT, R0, 0x2, PT ;  /* 0x000000020000780c */ /* 0x000fe20003f06070 */
[----:B------:R-:W1:-:S12]  /*00e0*/  LDCU.64 UR4, c[0x0][0x358] ;  /* 0x00006b00ff0477ac */ /* 0x000e580008000a00 */
[----:B------:R-:W-:Y:S05]  /*00f0*/  @!P0 BRA `(.L_x_73) ;  /* 0x0000000000588947 */ /* 0x000fea0003800000 */
[----:B------:R-:W2:Y:S01]  /*0100*/  LDC.64 R2, c[0x0][0x380] ;  /* 0x0000e000ff027b82 */ /* 0x000ea20000000a00 */
[----:B0-----:R-:W-:-:S05]  /*0110*/  IADD3 R9, PT, PT, R7, R6, RZ ;  /* 0x0000000607097210 */ /* 0x001fca0007ffe0ff */
[----:B--2---:R-:W-:-:S07]  /*0120*/  IMAD.WIDE R2, R9, 0x4, R2 ;  /* 0x0000000409027825 */ /* 0x004fce00078e0202 */
.L_x_76:
[----:B------:R-:W-:Y:S01]  /*0130*/  VIADD R4, R0, 0x1 ;  /* 0x0000000100047836 */ /* 0x000fe20000000000 */
[----:B------:R-:W-:Y:S01]  /*0140*/  BSSY.RECONVERGENT B0, `(.L_x_74) ;  /* 0x000000e000007945 */ /* 0x000fe20003800200 */
[----:B------:R-:W-:-:S03]  /*0150*/  IMAD.MOV.U32 R8, RZ, RZ, R0 ;  /* 0x000000ffff087224 */ /* 0x000fc600078e0000 */
[----:B------:R-:W-:Y:S02]  /*0160*/  SHF.R.U32.HI R0, RZ, 0x1, R4 ;  /* 0x00000001ff007819 */ /* 0x000fe40000011604 */
[----:B------:R-:W-:-:S03]  /*0170*/  IADD3 R5, PT, PT, R7, R8, RZ ;  /* 0x0000000807057210 */ /* 0x000fc60007ffe0ff */
[----:B------:R-:W-:-:S05]  /*0180*/  IMAD.IADD R4, R9, 0x1, R0 ;  /* 0x0000000109047824 */ /* 0x000fca00078e0200 */
[----:B------:R-:W-:-:S04]  /*0190*/  ISETP.GE.AND P0, PT, R4, R5, PT ;  /* 0x000000050400720c */ /* 0x000fc80003f06270 */
[----:B------:R-:W-:-:S13]  /*01a0*/  ISETP.GE.U32.OR P0, PT, R6, R0, P0 ;  /* 0x000000000600720c */ /* 0x000fda0000706470 */
[----:B0-----:R-:W-:Y:S05]  /*01b0*/  @P0 BRA `(.L_x_75) ;  /* 0x0000000000180947 */ /* 0x001fea0003800000 */
[----:B------:R-:W-:Y:S01]  /*01c0*/  LEA R4, P0, R0, R2, 0x2 ;  /* 0x0000000200047211 */ /* 0x000fe200078010ff */
[----:B-1----:R-:W2:Y:S04]  /*01d0*/  LDG.E R11, desc[UR4][R2.64] ;  /* 0x00000004020b7981 */ /* 0x002ea8000c1e1900 */
[----:B------:R-:W-:-:S05]  /*01e0*/  IMAD.X R5, RZ, RZ, R3, P0 ;  /* 0x000000ffff057224 */ /* 0x000fca00000e0603 */
[----:B------:R-:W2:Y:S02]  /*01f0*/  LDG.E R4, desc[UR4][R4.64] ;  /* 0x0000000404047981 */ /* 0x000ea4000c1e1900 */
[----:B--2---:R-:W-:-:S05]  /*0200*/  IADD3 R11, PT, PT, R4, R11, RZ ;  /* 0x0000000b040b7210 */ /* 0x004fca0007ffe0ff */
[----:B------:R0:W-:Y:S02]  /*0210*/  STG.E desc[UR4][R2.64], R11 ;  /* 0x0000000b02007986 */ /* 0x0001e4000c101904 */
.L_x_75:
[----:B-1----:R-:W-:Y:S05]  /*0220*/  BSYNC.RECONVERGENT B0 ;  /* 0x0000000000007941 */ /* 0x002fea0003800200 */
.L_x_74:
[----:B------:R-:W-:Y:S01]  /*0230*/  BAR.SYNC.DEFER_BLOCKING 0x0 ;  /* 0x0000000000007b1d */ /* 0x000fe20000010000 */
[----:B------:R-:W-:-:S13]  /*0240*/  ISETP.GT.U32.AND P0, PT, R8, 0x2, PT ;  /* 0x000000020800780c */ /* 0x000fda0003f04070 */
[----:B------:R-:W-:Y:S05]  /*0250*/  @P0 BRA `(.L_x_76) ;  /* 0xfffffffc00b40947 */ /* 0x000fea000383ffff */
.L_x_73:
[----:B0-----:R-:W-:-:S13]  /*0260*/  ISETP.NE.AND P0, PT, R6, RZ, PT ;  /* 0x000000ff0600720c */ /* 0x001fda0003f05270 */
[----:B-1----:R-:W-:Y:S05]  /*0270*/  @P0 EXIT ;  /* 0x000000000000094d */ /* 0x002fea0003800000 */
[----:B------:R-:W0:Y:S02]  /*0280*/  LDC.64 R2, c[0x0][0x380] ;  /* 0x0000e000ff027b82 */ /* 0x000e240000000a00 */
[----:B0-----:R-:W-:-:S06]  /*0290*/  IMAD.WIDE R2, R7, 0x4, R2 ;  /* 0x0000000407027825 */ /* 0x001fcc00078e0202 */
[----:B------:R-:W2:Y:S01]  /*02a0*/  LDG.E R3, desc[UR4][R2.64] ;  /* 0x0000000402037981 */ /* 0x000ea2000c1e1900 */
[----:B------:R-:W2:Y:S03]  /*02b0*/  LDC.64 R4, c[0x0][0x388] ;  /* 0x0000e200ff047b82 */ /* 0x000ea60000000a00 */
[----:B--2---:R-:W-:Y:S01]  /*02c0*/  REDG.E.ADD.STRONG.GPU desc[UR4][R4.64], R3 ;  /* 0x000000030400798e */ /* 0x004fe2000c12e104 */
[----:B------:R-:W-:Y:S05]  /*02d0*/  EXIT ;  /* 0x000000000000794d */ /* 0x000fea0003800000 */
.L_x_77:
        /* <DEDUP_REMOVED lines=10> */
.L_x_90:


//--------------------- .text._Z17reduceBlksKernel2PiS_i --------------------------
	.section	.text._Z17reduceBlksKernel2PiS_i,"ax",@progbits
	.align	128
        .global         _Z17reduceBlksKernel2PiS_i
        .type           _Z17reduceBlksKernel2PiS_i,@function
        .size           _Z17reduceBlksKernel2PiS_i,(.L_x_91 - _Z17reduceBlksKernel2PiS_i)
        .other          _Z17reduceBlksKernel2PiS_i,@"STO_CUDA_ENTRY STV_DEFAULT"
_Z17reduceBlksKernel2PiS_i:
.text._Z17reduceBlksKernel2PiS_i:
[----:B------:R-:W-:Y:S08]  /*0000*/  LDC R1, c[0x0][0x37c] ;  /* 0x0000df00ff017b82 */ /* 0x000ff00000000800 */
[----:B------:R-:W0:Y:S01]  /*0010*/  S2UR UR4, SR_CTAID.X ;  /* 0x00000000000479c3 */ /* 0x000e220000002500 */
[----:B------:R-:W1:Y:S01]  /*0020*/  LDCU UR5, c[0x0][0x390] ;  /* 0x00007200ff0577ac */ /* 0x000e620008000800 */
[----:B------:R-:W2:Y:S01]  /*0030*/  S2R R12, SR_TID.X ;  /* 0x00000000000c7919 */ /* 0x000ea20000002100 */
[----:B------:R-:W3:Y:S05]  /*0040*/  LDCU.64 UR6, c[0x0][0x358] ;  /* 0x00006b00ff0677ac */ /* 0x000eea0008000a00 */
[----:B------:R-:W0:Y:S02]  /*0050*/  LDC R2, c[0x0][0x360] ;  /* 0x0000d800ff027b82 */ /* 0x000e240000000800 */
[----:B0-----:R-:W-:-:S04]  /*0060*/  IMAD R0, R2, UR4, RZ ;  /* 0x0000000402007c24 */ /* 0x001fc8000f8e02ff */
[----:B------:R-:W-:-:S04]  /*0070*/  IMAD.SHL.U32 R9, R0, 0x2, RZ ;  /* 0x0000000200097824 */ /* 0x000fc800078e00ff */
[----:B------:R-:W-:-:S05]  /*0080*/  IMAD R0, R2, 0x2, R9 ;  /* 0x0000000202007824 */ /* 0x000fca00078e0209 */
[----:B-1----:R-:W-:-:S04]  /*0090*/  VIMNMX.U32 R0, PT, PT, R0, UR5, PT ;  /* 0x0000000500007c48 */ /* 0x002fc8000bfe0000 */
[----:B------:R-:W-:-:S04]  /*00a0*/  IADD3 R10, PT, PT, -R9, R0, RZ ;  /* 0x00000000090a7210 */ /* 0x000fc80007ffe1ff */
[----:B------:R-:W-:-:S13]  /*00b0*/  ISETP.GE.AND P0, PT, R10, 0x2, PT ;  /* 0x000000020a00780c */ /* 0x000fda0003f06270 */
[----:B--23--:R-:W-:Y:S05]  /*00c0*/  @!P0 BRA `(.L_x_78) ;  /* 0x00000000004c8947 */ /* 0x00cfea0003800000 */
[----:B------:R-:W0:Y:S01]  /*00d0*/  LDC.64 R6, c[0x0][0x380] ;  /* 0x0000e000ff067b82 */ /* 0x000e220000000a00 */
[----:B------:R-:W-:Y:S01]  /*00e0*/  IMAD.SHL.U32 R8, R12, 0x2, RZ ;  /* 0x000000020c087824 */ /* 0x000fe200078e00ff */
[----:B------:R-:W-:-:S06]  /*00f0*/  UMOV UR4, 0x1 ;  /* 0x0000000100047882 */ /* 0x000fcc0000000000 */
.L_x_81:
[----:B-1----:R-:W-:Y:S01]  /*0100*/  IMAD R5, R8, UR4, R9 ;  /* 0x0000000408057c24 */ /* 0x002fe2000f8e0209 */
[----:B------:R-:W-:Y:S04]  /*0110*/  BSSY.RECONVERGENT B0, `(.L_x_79) ;  /* 0x000000a000007945 */ /* 0x000fe80003800200 */
[----:B------:R-:W-:-:S04]  /*0120*/  IADD3 R3, PT, PT, R5, UR4, RZ ;  /* 0x0000000405037c10 */ /* 0x000fc8000fffe0ff */
[----:B------:R-:W-:-:S13]  /*0130*/  ISETP.GE.AND P0, PT, R3, R0, PT ;  /* 0x000000000300720c */ /* 0x000fda0003f06270 */
[----:B------:R-:W-:Y:S05]  /*0140*/  @P0 BRA `(.L_x_80) ;  /* 0x0000000000180947 */ /* 0x000fea0003800000 */
[----:B0-----:R-:W-:-:S04]  /*0150*/  IMAD.WIDE R2, R3, 0x4, R6 ;  /* 0x0000000403027825 */ /* 0x001fc800078e0206 */
[----:B------:R-:W-:Y:S02]  /*0160*/  IMAD.WIDE R4, R5, 0x4, R6 ;  /* 0x0000000405047825 */ /* 0x000fe400078e0206 */
[----:B------:R-:W2:Y:S04]  /*0170*/  LDG.E R2, desc[UR6][R2.64] ;  /* 0x0000000602027981 */ /* 0x000ea8000c1e1900 */
[----:B------:R-:W2:Y:S02]  /*0180*/  LDG.E R11, desc[UR6][R4.64] ;  /* 0x00000006040b7981 */ /* 0x000ea4000c1e1900 */
[----:B--2---:R-:W-:-:S05]  /*0190*/  IADD3 R11, PT, PT, R2, R11, RZ ;  /* 0x0000000b020b7210 */ /* 0x004fca0007ffe0ff */
[----:B------:R1:W-:Y:S02]  /*01a0*/  STG.E desc[UR6][R4.64], R11 ;  /* 0x0000000b04007986 */ /* 0x0003e4000c101906 */
.L_x_80:
[----:B------:R-:W-:Y:S05]  /*01b0*/  BSYNC.RECONVERGENT B0 ;  /* 0x0000000000007941 */ /* 0x000fea0003800200 */
.L_x_79:
[----:B------:R-:W-:Y:S01]  /*01c0*/  USHF.L.U32 UR4, UR4, 0x1, URZ ;  /* 0x0000000104047899 */ /* 0x000fe200080006ff */
[----:B------:R-:W-:Y:S05]  /*01d0*/  BAR.SYNC.DEFER_BLOCKING 0x0 ;  /* 0x0000000000007b1d */ /* 0x000fea0000010000 */
[----:B------:R-:W-:-:S13]  /*01e0*/  ISETP.LE.AND P0, PT, R10, UR4, PT ;  /* 0x000000040a007c0c */ /* 0x000fda000bf03270 */
[----:B------:R-:W-:Y:S05]  /*01f0*/  @!P0 BRA `(.L_x_81) ;  /* 0xfffffffc00c08947 */ /* 0x000fea000383ffff */
.L_x_78:
[----:B------:R-:W-:-:S13]  /*0200*/  ISETP.NE.AND P0, PT, R12, RZ, PT ;  /* 0x000000ff0c00720c */ /* 0x000fda0003f05270 */
[----:B------:R-:W-:Y:S05]  /*0210*/  @P0 EXIT ;  /* 0x000000000000094d */ /* 0x000fea0003800000 */
[----:B------:R-:W2:Y:S02]  /*0220*/  LDC.64 R2, c[0x0][0x380] ;  /* 0x0000e000ff027b82 */ /* 0x000ea40000000a00 */
[----:B--2---:R-:W-:-:S06]  /*0230*/  IMAD.WIDE R2, R9, 0x4, R2 ;  /* 0x0000000409027825 */ /* 0x004fcc00078e0202 */
[----:B------:R-:W2:Y:S01]  /*0240*/  LDG.E R3, desc[UR6][R2.64] ;  /* 0x0000000602037981 */ /* 0x000ea2000c1e1900 */
[----:B-1----:R-:W2:Y:S03]  /*0250*/  LDC.64 R4, c[0x0][0x388] ;  /* 0x0000e200ff047b82 */ /* 0x002ea60000000a00 */
[----:B--2---:R-:W-:Y:S01]  /*0260*/  REDG.E.ADD.STRONG.GPU desc[UR6][R4.64], R3 ;  /* 0x000000030400798e */ /* 0x004fe2000c12e106 */
[----:B------:R-:W-:Y:S05]  /*0270*/  EXIT ;  /* 0x000000000000794d */ /* 0x000fea0003800000 */
.L_x_82:
        /* <DEDUP_REMOVED lines=16> */
.L_x_91:


//--------------------- .text._Z17reduceBlksKernel1PiS_i --------------------------
	.section	.text._Z17reduceBlksKernel1PiS_i,"ax",@progbits
	.align	128
        .global         _Z17reduceBlksKernel1PiS_i
        .type           _Z17reduceBlksKernel1PiS_i,@function
        .size           _Z17reduceBlksKernel1PiS_i,(.L_x_92 - _Z17reduceBlksKernel1PiS_i)
        .other          _Z17reduceBlksKernel1PiS_i,@"STO_CUDA_ENTRY STV_DEFAULT"
_Z17reduceBlksKernel1PiS_i:
.text._Z17reduceBlksKernel1PiS_i:
[----:B------:R-:W-:Y:S08]  /*0000*/  LDC R1, c[0x0][0x37c] ;  /* 0x0000df00ff017b82 */ /* 0x000ff00000000800 */
[----:B------:R-:W0:Y:S01]  /*0010*/  S2UR UR4, SR_CTAID.X ;  /* 0x00000000000479c3 */ /* 0x000e220000002500 */
[----:B------:R-:W1:Y:S01]  /*0020*/  S2R R8, SR_TID.X ;  /* 0x0000000000087919 */ /* 0x000e620000002100 */
[----:B------:R-:W2:Y:S06]  /*0030*/  LDCU UR6, c[0x0][0x390] ;  /* 0x00007200ff0677ac */ /* 0x000eac0008000800 */
[----:B------:R-:W0:Y:S02]  /*0040*/  LDC R4, c[0x0][0x360] ;  /* 0x0000d800ff047b82 */ /* 0x000e240000000800 */
[----:B0-----:R-:W-:-:S04]  /*0050*/  IMAD R0, R4, UR4, RZ ;  /* 0x0000000404007c24 */ /* 0x001fc8000f8e02ff */
[----:B------:R-:W-:-:S04]  /*0060*/  IMAD.SHL.U32 R7, R0, 0x2, RZ ;  /* 0x0000000200077824 */ /* 0x000fc800078e00ff */
[----:B-1----:R-:W-:-:S05]  /*0070*/  IMAD R9, R8, 0x2, R7 ;  /* 0x0000000208097824 */ /* 0x002fca00078e0207 */
[----:B--2---:R-:W-:-:S13]  /*0080*/  ISETP.GE.AND P0, PT, R9, UR6, PT ;  /* 0x0000000609007c0c */ /* 0x004fda000bf06270 */
[----:B------:R-:W-:Y:S05]  /*0090*/  @P0 EXIT ;  /* 0x000000000000094d */ /* 0x000fea0003800000 */
[----:B------:R-:W0:Y:S01]  /*00a0*/  LDC.64 R2, c[0x0][0x380] ;  /* 0x0000e000ff027b82 */ /* 0x000e220000000a00 */
[----:B------:R-:W-:Y:S01]  /*00b0*/  SHF.L.U32 R0, R4, 0x1, RZ ;  /* 0x0000000104007819 */ /* 0x000fe200000006ff */
[----:B------:R-:W-:Y:S01]  /*00c0*/  IMAD.MOV.U32 R11, RZ, RZ, 0x1 ;  /* 0x00000001ff0b7424 */ /* 0x000fe200078e00ff */
[----:B------:R-:W1:Y:S02]  /*00d0*/  LDCU.64 UR4, c[0x0][0x358] ;  /* 0x00006b00ff0477ac */ /* 0x000e640008000a00 */
[----:B------:R-:W-:Y:S01]  /*00e0*/  VIADDMNMX.U32 R6, R7, R0, UR6, PT ;  /* 0x0000000607067e46 */ /* 0x000fe2000b800000 */
[----:B01----:R-:W-:-:S07]  /*00f0*/  IMAD.WIDE R2, R9, 0x4, R2 ;  /* 0x0000000409027825 */ /* 0x003fce00078e0202 */
.L_x_85:
[----:B------:R-:W-:Y:S01]  /*0100*/  IADD3 R4, PT, PT, R11, -0x1, RZ ;  /* 0xffffffff0b047810 */ /* 0x000fe20007ffe0ff */
[----:B------:R-:W-:Y:S01]  /*0110*/  IMAD.IADD R5, R9, 0x1, R11 ;  /* 0x0000000109057824 */ /* 0x000fe200078e020b */
[----:B------:R-:W-:Y:S02]  /*0120*/  BSSY.RECONVERGENT B0, `(.L_x_83) ;  /* 0x0000009000007945 */ /* 0x000fe40003800200 */
[----:B------:R-:W-:-:S04]  /*0130*/  LOP3.LUT P0, RZ, R4, R8, RZ, 0xc0, !PT ;  /* 0x0000000804ff7212 */ /* 0x000fc8000780c0ff */
[----:B------:R-:W-:-:S13]  /*0140*/  ISETP.GE.OR P0, PT, R5, R6, P0 ;  /* 0x000000060500720c */ /* 0x000fda0000706670 */
[----:B0-----:R-:W-:Y:S05]  /*0150*/  @P0 BRA `(.L_x_84) ;  /* 0x0000000000140947 */ /* 0x001fea0003800000 */
[----:B------:R-:W-:Y:S01]  /*0160*/  IMAD.WIDE.U32 R4, R11, 0x4, R2 ;  /* 0x000000040b047825 */ /* 0x000fe200078e0002 */
[----:B------:R-:W2:Y:S05]  /*0170*/  LDG.E R13, desc[UR4][R2.64] ;  /* 0x00000004020d7981 */ /* 0x000eaa000c1e1900 */
[----:B------:R-:W2:Y:S02]  /*0180*/  LDG.E R4, desc[UR4][R4.64] ;  /* 0x0000000404047981 */ /* 0x000ea4000c1e1900 */
[----:B--2---:R-:W-:-:S05]  /*0190*/  IADD3 R13, PT, PT, R4, R13, RZ ;  /* 0x0000000d040d7210 */ /* 0x004fca0007ffe0ff */
[----:B------:R0:W-:Y:S02]  /*01a0*/  STG.E desc[UR4][R2.64], R13 ;  /* 0x0000000d02007986 */ /* 0x0001e4000c101904 */
.L_x_84:
[----:B------:R-:W-:Y:S05]  /*01b0*/  BSYNC.RECONVERGENT B0 ;  /* 0x0000000000007941 */ /* 0x000fea0003800200 */
.L_x_83:
[----:B------:R-:W-:Y:S01]  /*01c0*/  IMAD.SHL.U32 R11, R11, 0x2, RZ ;  /* 0x000000020b0b7824 */ /* 0x000fe200078e00ff */
[----:B------:R-:W-:Y:S04]  /*01d0*/  BAR.SYNC.DEFER_BLOCKING 0x0 ;  /* 0x0000000000007b1d */ /* 0x000fe80000010000 */
[----:B------:R-:W-:-:S13]  /*01e0*/  ISETP.GE.U32.AND P0, PT, R11, R0, PT ;  /* 0x000000000b00720c */ /* 0x000fda0003f06070 */
[----:B------:R-:W-:Y:S05]  /*01f0*/  @!P0 BRA `(.L_x_85) ;  /* 0xfffffffc00c08947 */ /* 0x000fea000383ffff */
[----:B------:R-:W-:-:S13]  /*0200*/  ISETP.NE.AND P0, PT, R8, RZ, PT ;  /* 0x000000ff0800720c */ /* 0x000fda0003f05270 */
[----:B------:R-:W-:Y:S05]  /*0210*/  @P0 EXIT ;  /* 0x000000000000094d */ /* 0x000fea0003800000 */
[----:B0-----:R-:W0:Y:S02]  /*0220*/  LDC.64 R2, c[0x0][0x380] ;  /* 0x0000e000ff027b82 */ /* 0x001e240000000a00 */
[----:B0-----:R-:W-:-:S06]  /*0230*/  IMAD.WIDE R2, R7, 0x4, R2 ;  /* 0x0000000407027825 */ /* 0x001fcc00078e0202 */
[----:B------:R-:W2:Y:S01]  /*0240*/  LDG.E R3, desc[UR4][R2.64] ;  /* 0x0000000402037981 */ /* 0x000ea2000c1e1900 */
[----:B------:R-:W2:Y:S03]  /*0250*/  LDC.64 R4, c[0x0][0x388] ;  /* 0x0000e200ff047b82 */ /* 0x000ea60000000a00 */
[----:B--2---:R-:W-:Y:S01]  /*0260*/  REDG.E.ADD.STRONG.GPU desc[UR4][R4.64], R3 ;  /* 0x000000030400798e */ /* 0x004fe2000c12e104 */
[----:B------:R-:W-:Y:S05]  /*0270*/  EXIT ;  /* 0x000000000000794d */ /* 0x000fea0003800000 */
.L_x_86:
        /* <DEDUP_REMOVED lines=16> */
.L_x_92:


//--------------------- .nv.shared.reserved.0     --------------------------
	.section	.nv.shared.reserved.0,"aw",@nobits
	.weak		__nv_reservedSMEM_offset_0_alias
	.size		__nv_reservedSMEM_offset_0_alias, 0, 64
	.other		__nv_reservedSMEM_offset_0_alias,@"STO_CUDA_RESERVED_SHARED STV_DEFAULT"
__nv_reservedSMEM_offset_0_alias:
	.zero		0
	.zero		64


//--------------------- .nv.constant0._Z35reduceBlksKernel6_MultiplePerThreadPiS_ii --------------------------
	.section	.nv.constant0._Z35reduceBlksKernel6_MultiplePerThreadPiS_ii,"a",@progbits
	.sectionflags	@""
	.align	4
.nv.constant0._Z35reduceBlksKernel6_MultiplePerThreadPiS_ii:
	.zero		920


//--------------------- .nv.constant0._Z32reduceBlksKernel5_CompleteUnrollPiS_i --------------------------
	.section	.nv.constant0._Z32reduceBlksKernel5_CompleteUnrollPiS_i,"a",@progbits
	.sectionflags	@""
	.align	4
.nv.constant0._Z32reduceBlksKernel5_CompleteUnrollPiS_i:
	.zero		916


//--------------------- .nv.constant0._Z28reduceBlksKernel4_UnrollWarpPiS_i --------------------------
	.section	.nv.constant0._Z28reduceBlksKernel4_UnrollWarpPiS_i,"a",@progbits
	.sectionflags	@""
	.align	4
.nv.constant0._Z28reduceBlksKernel4_UnrollWarpPiS_i:
	.zero		916


//--------------------- .nv.constant0._Z17reduceBlksKernel3PiS_i --------------------------
	.section	.nv.constant0._Z17reduceBlksKernel3PiS_i,"a",@progbits
	.sectionflags	@""
	.align	4
.nv.constant0._Z17reduceBlksKernel3PiS_i:
	.zero		916


//--------------------- .nv.constant0._Z17reduceBlksKernel2PiS_i --------------------------
	.section	.nv.constant0._Z17reduceBlksKernel2PiS_i,"a",@progbits
	.sectionflags	@""
	.align	4
.nv.constant0._Z17reduceBlksKernel2PiS_i:
	.zero		916


//--------------------- .nv.constant0._Z17reduceBlksKernel1PiS_i --------------------------
	.section	.nv.constant0._Z17reduceBlksKernel1PiS_i,"a",@progbits
	.sectionflags	@""
	.align	4
.nv.constant0._Z17reduceBlksKernel1PiS_i:
	.zero		916


//--------------------- SYMBOLS --------------------------

	.type		.nv.reservedSmem.offset0,@object
	.size		.nv.reservedSmem.offset0,0x4
